//
// Generated by NVIDIA NVVM Compiler
//
// Compiler Build ID: CL-36424714
// Cuda compilation tools, release 13.0, V13.0.88
// Based on NVVM 20.0.0
//

.version 9.0
.target sm_100
.address_size 64

	// .globl	_Z9eval_qubommmi
.extern .func  (.param .b32 func_retval0) vprintf
(
	.param .b64 vprintf_param_0,
	.param .b64 vprintf_param_1
)
;
.func  (.param .b64 func_retval0) __internal_accurate_pow
(
	.param .b64 __internal_accurate_pow_param_0
)
;
.const .align 4 .b8 itemsGPU[20] = {0, 0, 0, 64, 154, 153, 25, 63, 0, 0, 0, 63, 154, 153, 153, 62, 205, 204, 204, 61};
.global .align 8 .u64 slacksGPU;
.global .align 8 .u64 qubo;
.global .align 8 .u64 penalty_weight;
.global .align 8 .u64 penalty_amount;
.global .align 1 .b8 $str[16] = {37, 108, 100, 32, 61, 32, 37, 102, 32, 37, 102, 32, 37, 102, 10};
.global .align 1 .b8 $str$1[11] = {37, 108, 100, 32, 61, 32, 37, 102, 32, 10};

.visible .entry _Z9eval_qubommmi(
	.param .u64 _Z9eval_qubommmi_param_0,
	.param .u64 _Z9eval_qubommmi_param_1,
	.param .u64 _Z9eval_qubommmi_param_2,
	.param .u32 _Z9eval_qubommmi_param_3
)
{
	.reg .pred 	%p<4>;
	.reg .b32 	%r<23>;
	.reg .b32 	%f<23>;
	.reg .b64 	%rd<23>;

	ld.param.u64 	%rd4, [_Z9eval_qubommmi_param_0];
	ld.param.u64 	%rd2, [_Z9eval_qubommmi_param_1];
	ld.param.u64 	%rd3, [_Z9eval_qubommmi_param_2];
	ld.param.u32 	%r6, [_Z9eval_qubommmi_param_3];
	mov.u32 	%r7, %ctaid.x;
	mov.u32 	%r8, %tid.y;
	mad.lo.s32 	%r9, %r6, %r7, %r8;
	cvt.s64.s32 	%rd1, %r9;
	setp.le.u64 	%p1, %rd4, %rd1;
	mov.f32 	%f21, 0f00000000;
	@%p1 bra 	$L__BB0_6;
	cvt.u32.u64 	%r11, %rd1;
	mov.u32 	%r12, %tid.x;
	not.b32 	%r13, %r12;
	cvt.u32.u64 	%r14, %rd2;
	add.s32 	%r1, %r14, %r13;
	shr.s32 	%r15, %r11, %r1;
	and.b32  	%r16, %r15, -2147483647;
	setp.ne.s32 	%p2, %r16, 1;
	mov.b32 	%r22, 0;
	mov.f32 	%f22, 0f00000000;
	@%p2 bra 	$L__BB0_5;
	mov.b64 	%rd5, -1;
	cvt.u32.u64 	%r17, %rd5;
	cvt.u32.u64 	%r18, %rd3;
	xor.b32  	%r19, %r18, %r17;
	add.s32 	%r2, %r14, %r19;
	setp.gt.s32 	%p3, %r1, %r2;
	mov.f32 	%f22, 0f3F800000;
	@%p3 bra 	$L__BB0_4;
	mul.wide.s32 	%rd6, %r1, 4;
	mov.u64 	%rd7, itemsGPU;
	add.s64 	%rd8, %rd7, %rd6;
	ld.const.f32 	%f6, [%rd8];
	add.f32 	%f7, %f6, 0f00000000;
	cvt.rzi.s32.f32 	%r22, %f7;
	cvt.rn.f32.s32 	%f21, %r22;
	bra.uni 	$L__BB0_5;
$L__BB0_4:
	sub.s32 	%r21, %r1, %r2;
	ld.global.u64 	%rd9, [slacksGPU];
	cvta.to.global.u64 	%rd10, %rd9;
	mul.wide.s32 	%rd11, %r21, 4;
	add.s64 	%rd12, %rd10, %rd11;
	ld.global.f32 	%f10, [%rd12];
	add.f32 	%f11, %f10, 0f00000000;
	cvt.rzi.s32.f32 	%r22, %f11;
$L__BB0_5:
	ld.global.u64 	%rd13, [qubo];
	cvta.to.global.u64 	%rd14, %rd13;
	shl.b64 	%rd15, %rd1, 2;
	add.s64 	%rd16, %rd14, %rd15;
	ld.global.f32 	%f12, [%rd16];
	add.f32 	%f13, %f21, %f12;
	st.global.f32 	[%rd16], %f13;
	ld.global.u64 	%rd17, [penalty_amount];
	cvta.to.global.u64 	%rd18, %rd17;
	add.s64 	%rd19, %rd18, %rd15;
	ld.global.f32 	%f14, [%rd19];
	add.f32 	%f15, %f22, %f14;
	st.global.f32 	[%rd19], %f15;
	cvt.rn.f32.s32 	%f16, %r22;
	ld.global.u64 	%rd20, [penalty_weight];
	cvta.to.global.u64 	%rd21, %rd20;
	add.s64 	%rd22, %rd21, %rd15;
	ld.global.f32 	%f17, [%rd22];
	add.f32 	%f18, %f17, %f16;
	st.global.f32 	[%rd22], %f18;
$L__BB0_6:
	ret;

}
	// .globl	_Z13sum_up_valuesm
.visible .entry _Z13sum_up_valuesm(
	.param .u64 _Z13sum_up_valuesm_param_0
)
{
	.local .align 16 .b8 	__local_depot1[32];
	.reg .b64 	%SP;
	.reg .b64 	%SPL;
	.reg .pred 	%p<28>;
	.reg .b32 	%r<41>;
	.reg .b32 	%f<8>;
	.reg .b64 	%rd<22>;
	.reg .b64 	%fd<46>;

	mov.u64 	%SPL, __local_depot1;
	cvta.local.u64 	%SP, %SPL;
	ld.param.u64 	%rd2, [_Z13sum_up_valuesm_param_0];
	mov.u32 	%r6, %ctaid.x;
	shl.b32 	%r7, %r6, 10;
	mov.u32 	%r8, %tid.x;
	or.b32  	%r1, %r7, %r8;
	cvt.s64.s32 	%rd1, %r1;
	setp.le.u64 	%p1, %rd2, %rd1;
	@%p1 bra 	$L__BB1_16;
	add.u64 	%rd3, %SP, 0;
	add.u64 	%rd4, %SPL, 0;
	ld.global.u64 	%rd5, [qubo];
	shl.b64 	%rd6, %rd1, 2;
	add.s64 	%rd7, %rd5, %rd6;
	ld.f32 	%f1, [%rd7];
	cvt.f64.f32 	%fd18, %f1;
	ld.global.u64 	%rd8, [penalty_amount];
	add.s64 	%rd9, %rd8, %rd6;
	ld.f32 	%f2, [%rd9];
	cvt.f64.f32 	%fd19, %f2;
	ld.global.u64 	%rd10, [penalty_weight];
	add.s64 	%rd11, %rd10, %rd6;
	ld.f32 	%f3, [%rd11];
	cvt.f64.f32 	%fd20, %f3;
	st.local.u32 	[%rd4], %r1;
	st.local.f64 	[%rd4+8], %fd18;
	st.local.v2.f64 	[%rd4+16], {%fd19, %fd20};
	mov.u64 	%rd12, $str;
	cvta.global.u64 	%rd13, %rd12;
	{ // callseq 0, 0
	.param .b64 param0;
	st.param.b64 	[param0], %rd13;
	.param .b64 param1;
	st.param.b64 	[param1], %rd3;
	.param .b32 retval0;
	call.uni (retval0), 
	vprintf, 
	(
	param0, 
	param1
	);
	ld.param.b32 	%r9, [retval0];
	} // callseq 0
	ld.global.u64 	%rd14, [penalty_amount];
	add.s64 	%rd15, %rd14, %rd6;
	ld.f32 	%f4, [%rd15];
	cvt.f64.f32 	%fd21, %f4;
	add.f64 	%fd1, %fd21, 0dC000000000000000;
	{
	.reg .b32 %temp; 
	mov.b64 	{%temp, %r2}, %fd1;
	}
	mov.f64 	%fd22, 0d4000000000000000;
	{
	.reg .b32 %temp; 
	mov.b64 	{%temp, %r11}, %fd22;
	}
	and.b32  	%r4, %r11, 2146435072;
	setp.eq.s32 	%p2, %r4, 1062207488;
	abs.f64 	%fd2, %fd1;
	{ // callseq 1, 0
	.param .b64 param0;
	st.param.f64 	[param0], %fd2;
	.param .b64 retval0;
	call.uni (retval0), 
	__internal_accurate_pow, 
	(
	param0
	);
	ld.param.f64 	%fd23, [retval0];
	} // callseq 1
	setp.lt.s32 	%p3, %r2, 0;
	neg.f64 	%fd25, %fd23;
	selp.f64 	%fd26, %fd25, %fd23, %p2;
	selp.f64 	%fd43, %fd26, %fd23, %p3;
	setp.neu.f64 	%p4, %fd1, 0d0000000000000000;
	@%p4 bra 	$L__BB1_3;
	setp.eq.s32 	%p5, %r4, 1062207488;
	selp.b32 	%r12, %r2, 0, %p5;
	setp.lt.s32 	%p6, %r11, 0;
	or.b32  	%r13, %r12, 2146435072;
	selp.b32 	%r14, %r13, %r12, %p6;
	mov.b32 	%r15, 0;
	mov.b64 	%fd43, {%r15, %r14};
$L__BB1_3:
	add.f64 	%fd27, %fd1, 0d4000000000000000;
	{
	.reg .b32 %temp; 
	mov.b64 	{%temp, %r16}, %fd27;
	}
	and.b32  	%r17, %r16, 2146435072;
	setp.ne.s32 	%p7, %r17, 2146435072;
	@%p7 bra 	$L__BB1_8;
	setp.num.f64 	%p8, %fd1, %fd1;
	@%p8 bra 	$L__BB1_6;
	mov.f64 	%fd28, 0d4000000000000000;
	add.rn.f64 	%fd43, %fd1, %fd28;
	bra.uni 	$L__BB1_8;
$L__BB1_6:
	setp.neu.f64 	%p9, %fd2, 0d7FF0000000000000;
	@%p9 bra 	$L__BB1_8;
	setp.lt.s32 	%p10, %r2, 0;
	setp.eq.s32 	%p11, %r4, 1062207488;
	setp.lt.s32 	%p12, %r11, 0;
	selp.b32 	%r19, 0, 2146435072, %p12;
	and.b32  	%r20, %r11, 2147483647;
	setp.ne.s32 	%p13, %r20, 1071644672;
	or.b32  	%r21, %r19, -2147483648;
	selp.b32 	%r22, %r21, %r19, %p13;
	selp.b32 	%r23, %r22, %r19, %p11;
	selp.b32 	%r24, %r23, %r19, %p10;
	mov.b32 	%r25, 0;
	mov.b64 	%fd43, {%r25, %r24};
$L__BB1_8:
	setp.eq.s32 	%p14, %r4, 1062207488;
	setp.eq.f64 	%p15, %fd1, 0d3FF0000000000000;
	add.f64 	%fd29, %fd43, %fd43;
	selp.f64 	%fd9, 0d4000000000000000, %fd29, %p15;
	ld.global.u64 	%rd16, [penalty_weight];
	add.s64 	%rd18, %rd16, %rd6;
	ld.f32 	%f5, [%rd18];
	cvt.f64.f32 	%fd30, %f5;
	add.f64 	%fd10, %fd30, 0dC008000000000000;
	{
	.reg .b32 %temp; 
	mov.b64 	{%temp, %r5}, %fd10;
	}
	abs.f64 	%fd11, %fd10;
	{ // callseq 2, 0
	.param .b64 param0;
	st.param.f64 	[param0], %fd11;
	.param .b64 retval0;
	call.uni (retval0), 
	__internal_accurate_pow, 
	(
	param0
	);
	ld.param.f64 	%fd31, [retval0];
	} // callseq 2
	setp.lt.s32 	%p16, %r5, 0;
	neg.f64 	%fd33, %fd31;
	selp.f64 	%fd34, %fd33, %fd31, %p14;
	selp.f64 	%fd45, %fd34, %fd31, %p16;
	setp.neu.f64 	%p17, %fd10, 0d0000000000000000;
	@%p17 bra 	$L__BB1_10;
	setp.eq.s32 	%p18, %r4, 1062207488;
	selp.b32 	%r27, %r5, 0, %p18;
	setp.lt.s32 	%p19, %r11, 0;
	or.b32  	%r28, %r27, 2146435072;
	selp.b32 	%r29, %r28, %r27, %p19;
	mov.b32 	%r30, 0;
	mov.b64 	%fd45, {%r30, %r29};
$L__BB1_10:
	add.f64 	%fd35, %fd10, 0d4000000000000000;
	{
	.reg .b32 %temp; 
	mov.b64 	{%temp, %r31}, %fd35;
	}
	and.b32  	%r32, %r31, 2146435072;
	setp.ne.s32 	%p20, %r32, 2146435072;
	@%p20 bra 	$L__BB1_15;
	setp.num.f64 	%p21, %fd10, %fd10;
	@%p21 bra 	$L__BB1_13;
	mov.f64 	%fd36, 0d4000000000000000;
	add.rn.f64 	%fd45, %fd10, %fd36;
	bra.uni 	$L__BB1_15;
$L__BB1_13:
	setp.neu.f64 	%p22, %fd11, 0d7FF0000000000000;
	@%p22 bra 	$L__BB1_15;
	setp.lt.s32 	%p23, %r5, 0;
	setp.eq.s32 	%p24, %r4, 1062207488;
	setp.lt.s32 	%p25, %r11, 0;
	selp.b32 	%r34, 0, 2146435072, %p25;
	and.b32  	%r35, %r11, 2147483647;
	setp.ne.s32 	%p26, %r35, 1071644672;
	or.b32  	%r36, %r34, -2147483648;
	selp.b32 	%r37, %r36, %r34, %p26;
	selp.b32 	%r38, %r37, %r34, %p24;
	selp.b32 	%r39, %r38, %r34, %p23;
	mov.b32 	%r40, 0;
	mov.b64 	%fd45, {%r40, %r39};
$L__BB1_15:
	setp.eq.f64 	%p27, %fd10, 0d3FF0000000000000;
	mul.f64 	%fd37, %fd45, 0d4024000000000000;
	selp.f64 	%fd38, 0d4024000000000000, %fd37, %p27;
	add.f64 	%fd39, %fd9, %fd38;
	ld.global.u64 	%rd19, [qubo];
	add.s64 	%rd21, %rd19, %rd6;
	ld.f32 	%f6, [%rd21];
	cvt.f64.f32 	%fd40, %f6;
	add.f64 	%fd41, %fd39, %fd40;
	cvt.rn.f32.f64 	%f7, %fd41;
	st.f32 	[%rd21], %f7;
$L__BB1_16:
	ret;

}
	// .globl	_Z11show_valuesm
.visible .entry _Z11show_valuesm(
	.param .u64 _Z11show_valuesm_param_0
)
{
	.local .align 16 .b8 	__local_depot2[16];
	.reg .b64 	%SP;
	.reg .b64 	%SPL;
	.reg .pred 	%p<10>;
	.reg .b32 	%r<59>;
	.reg .b32 	%f<30>;
	.reg .b64 	%rd<160>;
	.reg .b64 	%fd<30>;

	mov.u64 	%SPL, __local_depot2;
	cvta.local.u64 	%SP, %SPL;
	ld.param.u64 	%rd22, [_Z11show_valuesm_param_0];
	add.u64 	%rd23, %SP, 0;
	add.u64 	%rd1, %SPL, 0;
	setp.eq.s64 	%p1, %rd22, 0;
	@%p1 bra 	$L__BB2_13;
	and.b64  	%rd2, %rd22, 15;
	setp.lt.u64 	%p2, %rd22, 16;
	mov.b64 	%rd155, 0;
	@%p2 bra 	$L__BB2_4;
	mov.b64 	%rd152, 0;
	mov.u64 	%rd29, $str$1;
	mov.u64 	%rd153, %rd152;
$L__BB2_3:
	.pragma "nounroll";
	ld.global.u64 	%rd26, [qubo];
	add.s64 	%rd27, %rd26, %rd152;
	ld.f32 	%f1, [%rd27];
	cvt.f64.f32 	%fd1, %f1;
	mov.b64 	%rd28, %fd1;
	st.local.v2.u64 	[%rd1], {%rd153, %rd28};
	cvta.global.u64 	%rd30, %rd29;
	{ // callseq 3, 0
	.param .b64 param0;
	st.param.b64 	[param0], %rd30;
	.param .b64 param1;
	st.param.b64 	[param1], %rd23;
	.param .b32 retval0;
	call.uni (retval0), 
	vprintf, 
	(
	param0, 
	param1
	);
	ld.param.b32 	%r1, [retval0];
	} // callseq 3
	ld.global.u64 	%rd32, [qubo];
	add.s64 	%rd33, %rd32, %rd152;
	ld.f32 	%f2, [%rd33+4];
	cvt.f64.f32 	%fd2, %f2;
	add.s64 	%rd34, %rd153, 1;
	mov.b64 	%rd35, %fd2;
	st.local.v2.u64 	[%rd1], {%rd34, %rd35};
	{ // callseq 4, 0
	.param .b64 param0;
	st.param.b64 	[param0], %rd30;
	.param .b64 param1;
	st.param.b64 	[param1], %rd23;
	.param .b32 retval0;
	call.uni (retval0), 
	vprintf, 
	(
	param0, 
	param1
	);
	ld.param.b32 	%r3, [retval0];
	} // callseq 4
	ld.global.u64 	%rd36, [qubo];
	add.s64 	%rd37, %rd36, %rd152;
	ld.f32 	%f3, [%rd37+8];
	cvt.f64.f32 	%fd3, %f3;
	add.s64 	%rd38, %rd153, 2;
	mov.b64 	%rd39, %fd3;
	st.local.v2.u64 	[%rd1], {%rd38, %rd39};
	{ // callseq 5, 0
	.param .b64 param0;
	st.param.b64 	[param0], %rd30;
	.param .b64 param1;
	st.param.b64 	[param1], %rd23;
	.param .b32 retval0;
	call.uni (retval0), 
	vprintf, 
	(
	param0, 
	param1
	);
	ld.param.b32 	%r5, [retval0];
	} // callseq 5
	ld.global.u64 	%rd40, [qubo];
	add.s64 	%rd41, %rd40, %rd152;
	ld.f32 	%f4, [%rd41+12];
	cvt.f64.f32 	%fd4, %f4;
	add.s64 	%rd42, %rd153, 3;
	mov.b64 	%rd43, %fd4;
	st.local.v2.u64 	[%rd1], {%rd42, %rd43};
	{ // callseq 6, 0
	.param .b64 param0;
	st.param.b64 	[param0], %rd30;
	.param .b64 param1;
	st.param.b64 	[param1], %rd23;
	.param .b32 retval0;
	call.uni (retval0), 
	vprintf, 
	(
	param0, 
	param1
	);
	ld.param.b32 	%r7, [retval0];
	} // callseq 6
	ld.global.u64 	%rd44, [qubo];
	add.s64 	%rd45, %rd44, %rd152;
	ld.f32 	%f5, [%rd45+16];
	cvt.f64.f32 	%fd5, %f5;
	add.s64 	%rd46, %rd153, 4;
	mov.b64 	%rd47, %fd5;
	st.local.v2.u64 	[%rd1], {%rd46, %rd47};
	{ // callseq 7, 0
	.param .b64 param0;
	st.param.b64 	[param0], %rd30;
	.param .b64 param1;
	st.param.b64 	[param1], %rd23;
	.param .b32 retval0;
	call.uni (retval0), 
	vprintf, 
	(
	param0, 
	param1
	);
	ld.param.b32 	%r9, [retval0];
	} // callseq 7
	ld.global.u64 	%rd48, [qubo];
	add.s64 	%rd49, %rd48, %rd152;
	ld.f32 	%f6, [%rd49+20];
	cvt.f64.f32 	%fd6, %f6;
	add.s64 	%rd50, %rd153, 5;
	mov.b64 	%rd51, %fd6;
	st.local.v2.u64 	[%rd1], {%rd50, %rd51};
	{ // callseq 8, 0
	.param .b64 param0;
	st.param.b64 	[param0], %rd30;
	.param .b64 param1;
	st.param.b64 	[param1], %rd23;
	.param .b32 retval0;
	call.uni (retval0), 
	vprintf, 
	(
	param0, 
	param1
	);
	ld.param.b32 	%r11, [retval0];
	} // callseq 8
	ld.global.u64 	%rd52, [qubo];
	add.s64 	%rd53, %rd52, %rd152;
	ld.f32 	%f7, [%rd53+24];
	cvt.f64.f32 	%fd7, %f7;
	add.s64 	%rd54, %rd153, 6;
	mov.b64 	%rd55, %fd7;
	st.local.v2.u64 	[%rd1], {%rd54, %rd55};
	{ // callseq 9, 0
	.param .b64 param0;
	st.param.b64 	[param0], %rd30;
	.param .b64 param1;
	st.param.b64 	[param1], %rd23;
	.param .b32 retval0;
	call.uni (retval0), 
	vprintf, 
	(
	param0, 
	param1
	);
	ld.param.b32 	%r13, [retval0];
	} // callseq 9
	ld.global.u64 	%rd56, [qubo];
	add.s64 	%rd57, %rd56, %rd152;
	ld.f32 	%f8, [%rd57+28];
	cvt.f64.f32 	%fd8, %f8;
	add.s64 	%rd58, %rd153, 7;
	mov.b64 	%rd59, %fd8;
	st.local.v2.u64 	[%rd1], {%rd58, %rd59};
	{ // callseq 10, 0
	.param .b64 param0;
	st.param.b64 	[param0], %rd30;
	.param .b64 param1;
	st.param.b64 	[param1], %rd23;
	.param .b32 retval0;
	call.uni (retval0), 
	vprintf, 
	(
	param0, 
	param1
	);
	ld.param.b32 	%r15, [retval0];
	} // callseq 10
	ld.global.u64 	%rd60, [qubo];
	add.s64 	%rd61, %rd60, %rd152;
	ld.f32 	%f9, [%rd61+32];
	cvt.f64.f32 	%fd9, %f9;
	add.s64 	%rd62, %rd153, 8;
	mov.b64 	%rd63, %fd9;
	st.local.v2.u64 	[%rd1], {%rd62, %rd63};
	{ // callseq 11, 0
	.param .b64 param0;
	st.param.b64 	[param0], %rd30;
	.param .b64 param1;
	st.param.b64 	[param1], %rd23;
	.param .b32 retval0;
	call.uni (retval0), 
	vprintf, 
	(
	param0, 
	param1
	);
	ld.param.b32 	%r17, [retval0];
	} // callseq 11
	ld.global.u64 	%rd64, [qubo];
	add.s64 	%rd65, %rd64, %rd152;
	ld.f32 	%f10, [%rd65+36];
	cvt.f64.f32 	%fd10, %f10;
	add.s64 	%rd66, %rd153, 9;
	mov.b64 	%rd67, %fd10;
	st.local.v2.u64 	[%rd1], {%rd66, %rd67};
	{ // callseq 12, 0
	.param .b64 param0;
	st.param.b64 	[param0], %rd30;
	.param .b64 param1;
	st.param.b64 	[param1], %rd23;
	.param .b32 retval0;
	call.uni (retval0), 
	vprintf, 
	(
	param0, 
	param1
	);
	ld.param.b32 	%r19, [retval0];
	} // callseq 12
	ld.global.u64 	%rd68, [qubo];
	add.s64 	%rd69, %rd68, %rd152;
	ld.f32 	%f11, [%rd69+40];
	cvt.f64.f32 	%fd11, %f11;
	add.s64 	%rd70, %rd153, 10;
	mov.b64 	%rd71, %fd11;
	st.local.v2.u64 	[%rd1], {%rd70, %rd71};
	{ // callseq 13, 0
	.param .b64 param0;
	st.param.b64 	[param0], %rd30;
	.param .b64 param1;
	st.param.b64 	[param1], %rd23;
	.param .b32 retval0;
	call.uni (retval0), 
	vprintf, 
	(
	param0, 
	param1
	);
	ld.param.b32 	%r21, [retval0];
	} // callseq 13
	ld.global.u64 	%rd72, [qubo];
	add.s64 	%rd73, %rd72, %rd152;
	ld.f32 	%f12, [%rd73+44];
	cvt.f64.f32 	%fd12, %f12;
	add.s64 	%rd74, %rd153, 11;
	mov.b64 	%rd75, %fd12;
	st.local.v2.u64 	[%rd1], {%rd74, %rd75};
	{ // callseq 14, 0
	.param .b64 param0;
	st.param.b64 	[param0], %rd30;
	.param .b64 param1;
	st.param.b64 	[param1], %rd23;
	.param .b32 retval0;
	call.uni (retval0), 
	vprintf, 
	(
	param0, 
	param1
	);
	ld.param.b32 	%r23, [retval0];
	} // callseq 14
	ld.global.u64 	%rd76, [qubo];
	add.s64 	%rd77, %rd76, %rd152;
	ld.f32 	%f13, [%rd77+48];
	cvt.f64.f32 	%fd13, %f13;
	add.s64 	%rd78, %rd153, 12;
	mov.b64 	%rd79, %fd13;
	st.local.v2.u64 	[%rd1], {%rd78, %rd79};
	{ // callseq 15, 0
	.param .b64 param0;
	st.param.b64 	[param0], %rd30;
	.param .b64 param1;
	st.param.b64 	[param1], %rd23;
	.param .b32 retval0;
	call.uni (retval0), 
	vprintf, 
	(
	param0, 
	param1
	);
	ld.param.b32 	%r25, [retval0];
	} // callseq 15
	ld.global.u64 	%rd80, [qubo];
	add.s64 	%rd81, %rd80, %rd152;
	ld.f32 	%f14, [%rd81+52];
	cvt.f64.f32 	%fd14, %f14;
	add.s64 	%rd82, %rd153, 13;
	mov.b64 	%rd83, %fd14;
	st.local.v2.u64 	[%rd1], {%rd82, %rd83};
	{ // callseq 16, 0
	.param .b64 param0;
	st.param.b64 	[param0], %rd30;
	.param .b64 param1;
	st.param.b64 	[param1], %rd23;
	.param .b32 retval0;
	call.uni (retval0), 
	vprintf, 
	(
	param0, 
	param1
	);
	ld.param.b32 	%r27, [retval0];
	} // callseq 16
	ld.global.u64 	%rd84, [qubo];
	add.s64 	%rd85, %rd84, %rd152;
	ld.f32 	%f15, [%rd85+56];
	cvt.f64.f32 	%fd15, %f15;
	add.s64 	%rd86, %rd153, 14;
	mov.b64 	%rd87, %fd15;
	st.local.v2.u64 	[%rd1], {%rd86, %rd87};
	{ // callseq 17, 0
	.param .b64 param0;
	st.param.b64 	[param0], %rd30;
	.param .b64 param1;
	st.param.b64 	[param1], %rd23;
	.param .b32 retval0;
	call.uni (retval0), 
	vprintf, 
	(
	param0, 
	param1
	);
	ld.param.b32 	%r29, [retval0];
	} // callseq 17
	ld.global.u64 	%rd88, [qubo];
	add.s64 	%rd89, %rd88, %rd152;
	ld.f32 	%f16, [%rd89+60];
	cvt.f64.f32 	%fd16, %f16;
	add.s64 	%rd90, %rd153, 15;
	mov.b64 	%rd91, %fd16;
	st.local.v2.u64 	[%rd1], {%rd90, %rd91};
	{ // callseq 18, 0
	.param .b64 param0;
	st.param.b64 	[param0], %rd30;
	.param .b64 param1;
	st.param.b64 	[param1], %rd23;
	.param .b32 retval0;
	call.uni (retval0), 
	vprintf, 
	(
	param0, 
	param1
	);
	ld.param.b32 	%r31, [retval0];
	} // callseq 18
	add.s64 	%rd152, %rd152, 64;
	add.s64 	%rd153, %rd153, 16;
	and.b64  	%rd155, %rd22, -16;
	setp.ne.s64 	%p3, %rd153, %rd155;
	@%p3 bra 	$L__BB2_3;
$L__BB2_4:
	setp.eq.s64 	%p4, %rd2, 0;
	@%p4 bra 	$L__BB2_13;
	and.b64  	%rd9, %rd22, 7;
	setp.lt.u64 	%p5, %rd2, 8;
	@%p5 bra 	$L__BB2_7;
	ld.global.u64 	%rd92, [qubo];
	shl.b64 	%rd93, %rd155, 2;
	add.s64 	%rd94, %rd92, %rd93;
	ld.f32 	%f17, [%rd94];
	cvt.f64.f32 	%fd17, %f17;
	mov.b64 	%rd95, %fd17;
	st.local.v2.u64 	[%rd1], {%rd155, %rd95};
	mov.u64 	%rd96, $str$1;
	cvta.global.u64 	%rd97, %rd96;
	add.u64 	%rd98, %SP, 0;
	{ // callseq 19, 0
	.param .b64 param0;
	st.param.b64 	[param0], %rd97;
	.param .b64 param1;
	st.param.b64 	[param1], %rd98;
	.param .b32 retval0;
	call.uni (retval0), 
	vprintf, 
	(
	param0, 
	param1
	);
	ld.param.b32 	%r33, [retval0];
	} // callseq 19
	add.s64 	%rd99, %rd155, 1;
	ld.global.u64 	%rd100, [qubo];
	add.s64 	%rd101, %rd100, %rd93;
	ld.f32 	%f18, [%rd101+4];
	cvt.f64.f32 	%fd18, %f18;
	mov.b64 	%rd102, %fd18;
	st.local.v2.u64 	[%rd1], {%rd99, %rd102};
	{ // callseq 20, 0
	.param .b64 param0;
	st.param.b64 	[param0], %rd97;
	.param .b64 param1;
	st.param.b64 	[param1], %rd98;
	.param .b32 retval0;
	call.uni (retval0), 
	vprintf, 
	(
	param0, 
	param1
	);
	ld.param.b32 	%r35, [retval0];
	} // callseq 20
	add.s64 	%rd103, %rd155, 2;
	ld.global.u64 	%rd104, [qubo];
	add.s64 	%rd105, %rd104, %rd93;
	ld.f32 	%f19, [%rd105+8];
	cvt.f64.f32 	%fd19, %f19;
	mov.b64 	%rd106, %fd19;
	st.local.v2.u64 	[%rd1], {%rd103, %rd106};
	{ // callseq 21, 0
	.param .b64 param0;
	st.param.b64 	[param0], %rd97;
	.param .b64 param1;
	st.param.b64 	[param1], %rd98;
	.param .b32 retval0;
	call.uni (retval0), 
	vprintf, 
	(
	param0, 
	param1
	);
	ld.param.b32 	%r37, [retval0];
	} // callseq 21
	add.s64 	%rd107, %rd155, 3;
	ld.global.u64 	%rd108, [qubo];
	add.s64 	%rd109, %rd108, %rd93;
	ld.f32 	%f20, [%rd109+12];
	cvt.f64.f32 	%fd20, %f20;
	mov.b64 	%rd110, %fd20;
	st.local.v2.u64 	[%rd1], {%rd107, %rd110};
	{ // callseq 22, 0
	.param .b64 param0;
	st.param.b64 	[param0], %rd97;
	.param .b64 param1;
	st.param.b64 	[param1], %rd98;
	.param .b32 retval0;
	call.uni (retval0), 
	vprintf, 
	(
	param0, 
	param1
	);
	ld.param.b32 	%r39, [retval0];
	} // callseq 22
	add.s64 	%rd111, %rd155, 4;
	ld.global.u64 	%rd112, [qubo];
	add.s64 	%rd113, %rd112, %rd93;
	ld.f32 	%f21, [%rd113+16];
	cvt.f64.f32 	%fd21, %f21;
	mov.b64 	%rd114, %fd21;
	st.local.v2.u64 	[%rd1], {%rd111, %rd114};
	{ // callseq 23, 0
	.param .b64 param0;
	st.param.b64 	[param0], %rd97;
	.param .b64 param1;
	st.param.b64 	[param1], %rd98;
	.param .b32 retval0;
	call.uni (retval0), 
	vprintf, 
	(
	param0, 
	param1
	);
	ld.param.b32 	%r41, [retval0];
	} // callseq 23
	add.s64 	%rd115, %rd155, 5;
	ld.global.u64 	%rd116, [qubo];
	add.s64 	%rd117, %rd116, %rd93;
	ld.f32 	%f22, [%rd117+20];
	cvt.f64.f32 	%fd22, %f22;
	mov.b64 	%rd118, %fd22;
	st.local.v2.u64 	[%rd1], {%rd115, %rd118};
	{ // callseq 24, 0
	.param .b64 param0;
	st.param.b64 	[param0], %rd97;
	.param .b64 param1;
	st.param.b64 	[param1], %rd98;
	.param .b32 retval0;
	call.uni (retval0), 
	vprintf, 
	(
	param0, 
	param1
	);
	ld.param.b32 	%r43, [retval0];
	} // callseq 24
	add.s64 	%rd119, %rd155, 6;
	ld.global.u64 	%rd120, [qubo];
	add.s64 	%rd121, %rd120, %rd93;
	ld.f32 	%f23, [%rd121+24];
	cvt.f64.f32 	%fd23, %f23;
	mov.b64 	%rd122, %fd23;
	st.local.v2.u64 	[%rd1], {%rd119, %rd122};
	{ // callseq 25, 0
	.param .b64 param0;
	st.param.b64 	[param0], %rd97;
	.param .b64 param1;
	st.param.b64 	[param1], %rd98;
	.param .b32 retval0;
	call.uni (retval0), 
	vprintf, 
	(
	param0, 
	param1
	);
	ld.param.b32 	%r45, [retval0];
	} // callseq 25
	add.s64 	%rd123, %rd155, 7;
	ld.global.u64 	%rd124, [qubo];
	add.s64 	%rd125, %rd124, %rd93;
	ld.f32 	%f24, [%rd125+28];
	cvt.f64.f32 	%fd24, %f24;
	mov.b64 	%rd126, %fd24;
	st.local.v2.u64 	[%rd1], {%rd123, %rd126};
	{ // callseq 26, 0
	.param .b64 param0;
	st.param.b64 	[param0], %rd97;
	.param .b64 param1;
	st.param.b64 	[param1], %rd98;
	.param .b32 retval0;
	call.uni (retval0), 
	vprintf, 
	(
	param0, 
	param1
	);
	ld.param.b32 	%r47, [retval0];
	} // callseq 26
	add.s64 	%rd155, %rd155, 8;
$L__BB2_7:
	setp.eq.s64 	%p6, %rd9, 0;
	@%p6 bra 	$L__BB2_13;
	and.b64  	%rd157, %rd22, 3;
	setp.lt.u64 	%p7, %rd9, 4;
	@%p7 bra 	$L__BB2_10;
	ld.global.u64 	%rd127, [qubo];
	shl.b64 	%rd128, %rd155, 2;
	add.s64 	%rd129, %rd127, %rd128;
	ld.f32 	%f25, [%rd129];
	cvt.f64.f32 	%fd25, %f25;
	mov.b64 	%rd130, %fd25;
	st.local.v2.u64 	[%rd1], {%rd155, %rd130};
	mov.u64 	%rd131, $str$1;
	cvta.global.u64 	%rd132, %rd131;
	add.u64 	%rd133, %SP, 0;
	{ // callseq 27, 0
	.param .b64 param0;
	st.param.b64 	[param0], %rd132;
	.param .b64 param1;
	st.param.b64 	[param1], %rd133;
	.param .b32 retval0;
	call.uni (retval0), 
	vprintf, 
	(
	param0, 
	param1
	);
	ld.param.b32 	%r49, [retval0];
	} // callseq 27
	add.s64 	%rd134, %rd155, 1;
	ld.global.u64 	%rd135, [qubo];
	add.s64 	%rd136, %rd135, %rd128;
	ld.f32 	%f26, [%rd136+4];
	cvt.f64.f32 	%fd26, %f26;
	mov.b64 	%rd137, %fd26;
	st.local.v2.u64 	[%rd1], {%rd134, %rd137};
	{ // callseq 28, 0
	.param .b64 param0;
	st.param.b64 	[param0], %rd132;
	.param .b64 param1;
	st.param.b64 	[param1], %rd133;
	.param .b32 retval0;
	call.uni (retval0), 
	vprintf, 
	(
	param0, 
	param1
	);
	ld.param.b32 	%r51, [retval0];
	} // callseq 28
	add.s64 	%rd138, %rd155, 2;
	ld.global.u64 	%rd139, [qubo];
	add.s64 	%rd140, %rd139, %rd128;
	ld.f32 	%f27, [%rd140+8];
	cvt.f64.f32 	%fd27, %f27;
	mov.b64 	%rd141, %fd27;
	st.local.v2.u64 	[%rd1], {%rd138, %rd141};
	{ // callseq 29, 0
	.param .b64 param0;
	st.param.b64 	[param0], %rd132;
	.param .b64 param1;
	st.param.b64 	[param1], %rd133;
	.param .b32 retval0;
	call.uni (retval0), 
	vprintf, 
	(
	param0, 
	param1
	);
	ld.param.b32 	%r53, [retval0];
	} // callseq 29
	add.s64 	%rd142, %rd155, 3;
	ld.global.u64 	%rd143, [qubo];
	add.s64 	%rd144, %rd143, %rd128;
	ld.f32 	%f28, [%rd144+12];
	cvt.f64.f32 	%fd28, %f28;
	mov.b64 	%rd145, %fd28;
	st.local.v2.u64 	[%rd1], {%rd142, %rd145};
	{ // callseq 30, 0
	.param .b64 param0;
	st.param.b64 	[param0], %rd132;
	.param .b64 param1;
	st.param.b64 	[param1], %rd133;
	.param .b32 retval0;
	call.uni (retval0), 
	vprintf, 
	(
	param0, 
	param1
	);
	ld.param.b32 	%r55, [retval0];
	} // callseq 30
	add.s64 	%rd155, %rd155, 4;
$L__BB2_10:
	setp.eq.s64 	%p8, %rd157, 0;
	@%p8 bra 	$L__BB2_13;
	shl.b64 	%rd158, %rd155, 2;
	mov.u64 	%rd149, $str$1;
	add.u64 	%rd151, %SP, 0;
$L__BB2_12:
	.pragma "nounroll";
	ld.global.u64 	%rd146, [qubo];
	add.s64 	%rd147, %rd146, %rd158;
	ld.f32 	%f29, [%rd147];
	cvt.f64.f32 	%fd29, %f29;
	mov.b64 	%rd148, %fd29;
	st.local.v2.u64 	[%rd1], {%rd155, %rd148};
	cvta.global.u64 	%rd150, %rd149;
	{ // callseq 31, 0
	.param .b64 param0;
	st.param.b64 	[param0], %rd150;
	.param .b64 param1;
	st.param.b64 	[param1], %rd151;
	.param .b32 retval0;
	call.uni (retval0), 
	vprintf, 
	(
	param0, 
	param1
	);
	ld.param.b32 	%r57, [retval0];
	} // callseq 31
	add.s64 	%rd155, %rd155, 1;
	add.s64 	%rd158, %rd158, 4;
	add.s64 	%rd157, %rd157, -1;
	setp.ne.s64 	%p9, %rd157, 0;
	@%p9 bra 	$L__BB2_12;
$L__BB2_13:
	ret;

}
.func  (.param .b64 func_retval0) __internal_accurate_pow(
	.param .b64 __internal_accurate_pow_param_0
)
{
	.reg .pred 	%p<8>;
	.reg .b32 	%r<49>;
	.reg .b32 	%f<3>;
	.reg .b64 	%fd<109>;

	ld.param.f64 	%fd10, [__internal_accurate_pow_param_0];
	{
	.reg .b32 %temp; 
	mov.b64 	{%temp, %r46}, %fd10;
	}
	{
	.reg .b32 %temp; 
	mov.b64 	{%r45, %temp}, %fd10;
	}
	shr.u32 	%r47, %r46, 20;
	setp.gt.u32 	%p1, %r46, 1048575;
	@%p1 bra 	$L__BB3_2;
	mul.f64 	%fd11, %fd10, 0d4350000000000000;
	{
	.reg .b32 %temp; 
	mov.b64 	{%temp, %r46}, %fd11;
	}
	{
	.reg .b32 %temp; 
	mov.b64 	{%r45, %temp}, %fd11;
	}
	shr.u32 	%r16, %r46, 20;
	add.s32 	%r47, %r16, -54;
$L__BB3_2:
	add.s32 	%r48, %r47, -1023;
	and.b32  	%r17, %r46, -2146435073;
	or.b32  	%r18, %r17, 1072693248;
	mov.b64 	%fd107, {%r45, %r18};
	setp.lt.u32 	%p2, %r18, 1073127583;
	@%p2 bra 	$L__BB3_4;
	{
	.reg .b32 %temp; 
	mov.b64 	{%r19, %temp}, %fd107;
	}
	{
	.reg .b32 %temp; 
	mov.b64 	{%temp, %r20}, %fd107;
	}
	add.s32 	%r21, %r20, -1048576;
	mov.b64 	%fd107, {%r19, %r21};
	add.s32 	%r48, %r47, -1022;
$L__BB3_4:
	add.f64 	%fd12, %fd107, 0dBFF0000000000000;
	add.f64 	%fd13, %fd107, 0d3FF0000000000000;
	rcp.approx.ftz.f64 	%fd14, %fd13;
	neg.f64 	%fd15, %fd13;
	fma.rn.f64 	%fd16, %fd15, %fd14, 0d3FF0000000000000;
	fma.rn.f64 	%fd17, %fd16, %fd16, %fd16;
	fma.rn.f64 	%fd18, %fd17, %fd14, %fd14;
	mul.f64 	%fd19, %fd12, %fd18;
	fma.rn.f64 	%fd20, %fd12, %fd18, %fd19;
	mul.f64 	%fd21, %fd20, %fd20;
	fma.rn.f64 	%fd22, %fd21, 0d3EB0F5FF7D2CAFE2, 0d3ED0F5D241AD3B5A;
	fma.rn.f64 	%fd23, %fd22, %fd21, 0d3EF3B20A75488A3F;
	fma.rn.f64 	%fd24, %fd23, %fd21, 0d3F1745CDE4FAECD5;
	fma.rn.f64 	%fd25, %fd24, %fd21, 0d3F3C71C7258A578B;
	fma.rn.f64 	%fd26, %fd25, %fd21, 0d3F6249249242B910;
	fma.rn.f64 	%fd27, %fd26, %fd21, 0d3F89999999999DFB;
	sub.f64 	%fd28, %fd12, %fd20;
	add.f64 	%fd29, %fd28, %fd28;
	neg.f64 	%fd30, %fd20;
	fma.rn.f64 	%fd31, %fd30, %fd12, %fd29;
	mul.f64 	%fd32, %fd18, %fd31;
	fma.rn.f64 	%fd33, %fd21, %fd27, 0d3FB5555555555555;
	mov.f64 	%fd34, 0d3FB5555555555555;
	sub.f64 	%fd35, %fd34, %fd33;
	fma.rn.f64 	%fd36, %fd21, %fd27, %fd35;
	add.f64 	%fd37, %fd36, 0dBC46A4CB00B9E7B0;
	add.f64 	%fd38, %fd33, %fd37;
	sub.f64 	%fd39, %fd33, %fd38;
	add.f64 	%fd40, %fd37, %fd39;
	mul.rn.f64 	%fd41, %fd20, %fd20;
	neg.f64 	%fd42, %fd41;
	fma.rn.f64 	%fd43, %fd20, %fd20, %fd42;
	{
	.reg .b32 %temp; 
	mov.b64 	{%r22, %temp}, %fd32;
	}
	{
	.reg .b32 %temp; 
	mov.b64 	{%temp, %r23}, %fd32;
	}
	add.s32 	%r24, %r23, 1048576;
	mov.b64 	%fd44, {%r22, %r24};
	fma.rn.f64 	%fd45, %fd20, %fd44, %fd43;
	mul.rn.f64 	%fd46, %fd41, %fd20;
	neg.f64 	%fd47, %fd46;
	fma.rn.f64 	%fd48, %fd41, %fd20, %fd47;
	fma.rn.f64 	%fd49, %fd41, %fd32, %fd48;
	fma.rn.f64 	%fd50, %fd45, %fd20, %fd49;
	mul.rn.f64 	%fd51, %fd38, %fd46;
	neg.f64 	%fd52, %fd51;
	fma.rn.f64 	%fd53, %fd38, %fd46, %fd52;
	fma.rn.f64 	%fd54, %fd38, %fd50, %fd53;
	fma.rn.f64 	%fd55, %fd40, %fd46, %fd54;
	add.f64 	%fd56, %fd51, %fd55;
	sub.f64 	%fd57, %fd51, %fd56;
	add.f64 	%fd58, %fd55, %fd57;
	add.f64 	%fd59, %fd20, %fd56;
	sub.f64 	%fd60, %fd20, %fd59;
	add.f64 	%fd61, %fd56, %fd60;
	add.f64 	%fd62, %fd58, %fd61;
	add.f64 	%fd63, %fd32, %fd62;
	add.f64 	%fd64, %fd59, %fd63;
	sub.f64 	%fd65, %fd59, %fd64;
	add.f64 	%fd66, %fd63, %fd65;
	xor.b32  	%r25, %r48, -2147483648;
	mov.b32 	%r26, 1127219200;
	mov.b64 	%fd67, {%r25, %r26};
	mov.b32 	%r27, -2147483648;
	mov.b64 	%fd68, {%r27, %r26};
	sub.f64 	%fd69, %fd67, %fd68;
	fma.rn.f64 	%fd70, %fd69, 0d3FE62E42FEFA39EF, %fd64;
	fma.rn.f64 	%fd71, %fd69, 0dBFE62E42FEFA39EF, %fd70;
	sub.f64 	%fd72, %fd71, %fd64;
	sub.f64 	%fd73, %fd66, %fd72;
	fma.rn.f64 	%fd74, %fd69, 0d3C7ABC9E3B39803F, %fd73;
	add.f64 	%fd75, %fd70, %fd74;
	sub.f64 	%fd76, %fd70, %fd75;
	add.f64 	%fd77, %fd74, %fd76;
	mov.f64 	%fd78, 0d4000000000000000;
	{
	.reg .b32 %temp; 
	mov.b64 	{%temp, %r28}, %fd78;
	}
	{
	.reg .b32 %temp; 
	mov.b64 	{%r29, %temp}, %fd78;
	}
	shl.b32 	%r30, %r28, 1;
	setp.gt.u32 	%p3, %r30, -33554433;
	and.b32  	%r31, %r28, -15728641;
	selp.b32 	%r32, %r31, %r28, %p3;
	mov.b64 	%fd79, {%r29, %r32};
	mul.rn.f64 	%fd80, %fd75, %fd79;
	neg.f64 	%fd81, %fd80;
	fma.rn.f64 	%fd82, %fd75, %fd79, %fd81;
	fma.rn.f64 	%fd83, %fd77, %fd79, %fd82;
	add.f64 	%fd4, %fd80, %fd83;
	sub.f64 	%fd84, %fd80, %fd4;
	add.f64 	%fd5, %fd83, %fd84;
	fma.rn.f64 	%fd85, %fd4, 0d3FF71547652B82FE, 0d4338000000000000;
	{
	.reg .b32 %temp; 
	mov.b64 	{%r13, %temp}, %fd85;
	}
	mov.f64 	%fd86, 0dC338000000000000;
	add.rn.f64 	%fd87, %fd85, %fd86;
	fma.rn.f64 	%fd88, %fd87, 0dBFE62E42FEFA39EF, %fd4;
	fma.rn.f64 	%fd89, %fd87, 0dBC7ABC9E3B39803F, %fd88;
	fma.rn.f64 	%fd90, %fd89, 0d3E5ADE1569CE2BDF, 0d3E928AF3FCA213EA;
	fma.rn.f64 	%fd91, %fd90, %fd89, 0d3EC71DEE62401315;
	fma.rn.f64 	%fd92, %fd91, %fd89, 0d3EFA01997C89EB71;
	fma.rn.f64 	%fd93, %fd92, %fd89, 0d3F2A01A014761F65;
	fma.rn.f64 	%fd94, %fd93, %fd89, 0d3F56C16C1852B7AF;
	fma.rn.f64 	%fd95, %fd94, %fd89, 0d3F81111111122322;
	fma.rn.f64 	%fd96, %fd95, %fd89, 0d3FA55555555502A1;
	fma.rn.f64 	%fd97, %fd96, %fd89, 0d3FC5555555555511;
	fma.rn.f64 	%fd98, %fd97, %fd89, 0d3FE000000000000B;
	fma.rn.f64 	%fd99, %fd98, %fd89, 0d3FF0000000000000;
	fma.rn.f64 	%fd100, %fd99, %fd89, 0d3FF0000000000000;
	{
	.reg .b32 %temp; 
	mov.b64 	{%r14, %temp}, %fd100;
	}
	{
	.reg .b32 %temp; 
	mov.b64 	{%temp, %r15}, %fd100;
	}
	shl.b32 	%r33, %r13, 20;
	add.s32 	%r34, %r33, %r15;
	mov.b64 	%fd108, {%r14, %r34};
	{
	.reg .b32 %temp; 
	mov.b64 	{%temp, %r35}, %fd4;
	}
	mov.b32 	%f2, %r35;
	abs.f32 	%f1, %f2;
	setp.lt.f32 	%p4, %f1, 0f4086232B;
	@%p4 bra 	$L__BB3_7;
	setp.lt.f64 	%p5, %fd4, 0d0000000000000000;
	add.f64 	%fd101, %fd4, 0d7FF0000000000000;
	selp.f64 	%fd108, 0d0000000000000000, %fd101, %p5;
	setp.geu.f32 	%p6, %f1, 0f40874800;
	@%p6 bra 	$L__BB3_7;
	shr.u32 	%r36, %r13, 31;
	add.s32 	%r37, %r13, %r36;
	shr.s32 	%r38, %r37, 1;
	shl.b32 	%r39, %r38, 20;
	add.s32 	%r40, %r15, %r39;
	mov.b64 	%fd102, {%r14, %r40};
	sub.s32 	%r41, %r13, %r38;
	shl.b32 	%r42, %r41, 20;
	add.s32 	%r43, %r42, 1072693248;
	mov.b32 	%r44, 0;
	mov.b64 	%fd103, {%r44, %r43};
	mul.f64 	%fd108, %fd103, %fd102;
$L__BB3_7:
	abs.f64 	%fd104, %fd108;
	setp.eq.f64 	%p7, %fd104, 0d7FF0000000000000;
	fma.rn.f64 	%fd105, %fd108, %fd5, %fd108;
	selp.f64 	%fd106, %fd108, %fd105, %p7;
	st.param.f64 	[func_retval0], %fd106;
	ret;

}


// ===== COMPILED SASS (sm_100) =====

	.target	sm_100

	.elftype	@"ET_EXEC"


//--------------------- .note.nv.tkinfo           --------------------------
	.section	.note.nv.tkinfo,"",@"SHT_NOTE"
	.sectionflags	@"SHF_NOTE_NV_TKINFO"
	.tkinfo
        /*0018*/ 	.word	0x00000002
        /*0030*/ 	.string	""
        /*0030*/ 	.string	"ptxas"
        /*0030*/ 	.string	"Cuda compilation tools, release 13.0, V13.0.88"
        /*0030*/ 	.string	"Build cuda_13.0.r13.0/compiler.36424714_0"
        /*0030*/ 	.string	"-arch sm_100 -m 64 "



//--------------------- .note.nv.cuinfo           --------------------------
	.section	.note.nv.cuinfo,"",@"SHT_NOTE"
	.sectionflags	@"SHF_NOTE_NV_CUINFO"
        /*0018*/ 	.short	0x0002
        /*001a*/ 	.short	0x0064
        /*001c*/ 	.short	0x0082
	.zero		2


//--------------------- .nv.info                  --------------------------
	.section	.nv.info,"",@"SHT_CUDA_INFO"
	.align	4


	//----- nvinfo : EIATTR_REGCOUNT
	.align		4
        /*0000*/ 	.byte	0x04, 0x2f
        /*0002*/ 	.short	(.L_8 - .L_7)
	.align		4
.L_7:
        /*0004*/ 	.word	index@(_Z9eval_qubommmi)
        /*0008*/ 	.word	0x00000015


	//----- nvinfo : EIATTR_FRAME_SIZE
	.align		4
.L_8:
        /*000c*/ 	.byte	0x04, 0x11
        /*000e*/ 	.short	(.L_10 - .L_9)
	.align		4
.L_9:
        /*0010*/ 	.word	index@(_Z9eval_qubommmi)
        /*0014*/ 	.word	0x00000000


	//----- nvinfo : EIATTR_REGCOUNT
	.align		4
.L_10:
        /*0018*/ 	.byte	0x04, 0x2f
        /*001a*/ 	.short	(.L_12 - .L_11)
	.align		4
.L_11:
        /*001c*/ 	.word	index@(_Z13sum_up_valuesm)
        /*0020*/ 	.word	0x0000001e


	//----- nvinfo : EIATTR_FRAME_SIZE
	.align		4
.L_12:
        /*0024*/ 	.byte	0x04, 0x11
        /*0026*/ 	.short	(.L_14 - .L_13)
	.align		4
.L_13:
        /*0028*/ 	.word	index@($_Z13sum_up_valuesm$__internal_accurate_pow)
        /*002c*/ 	.word	0x00000020


	//----- nvinfo : EIATTR_FRAME_SIZE
	.align		4
.L_14:
        /*0030*/ 	.byte	0x04, 0x11
        /*0032*/ 	.short	(.L_16 - .L_15)
	.align		4
.L_15:
        /*0034*/ 	.word	index@(_Z13sum_up_valuesm)
        /*0038*/ 	.word	0x00000020


	//----- nvinfo : EIATTR_REGCOUNT
	.align		4
.L_16:
        /*003c*/ 	.byte	0x04, 0x2f
        /*003e*/ 	.short	(.L_18 - .L_17)
	.align		4
.L_17:
        /*0040*/ 	.word	index@(_Z11show_valuesm)
        /*0044*/ 	.word	0x0000001c


	//----- nvinfo : EIATTR_FRAME_SIZE
	.align		4
.L_18:
        /*0048*/ 	.byte	0x04, 0x11
        /*004a*/ 	.short	(.L_20 - .L_19)
	.align		4
.L_19:
        /*004c*/ 	.word	index@(_Z11show_valuesm)
        /*0050*/ 	.word	0x00000010


	//----- nvinfo : EIATTR_MIN_STACK_SIZE
	.align		4
.L_20:
        /*0054*/ 	.byte	0x04, 0x12
        /*0056*/ 	.short	(.L_22 - .L_21)
	.align		4
.L_21:
        /*0058*/ 	.word	index@(_Z11show_valuesm)
        /*005c*/ 	.word	0x00000010


	//----- nvinfo : EIATTR_MIN_STACK_SIZE
	.align		4
.L_22:
        /*0060*/ 	.byte	0x04, 0x12
        /*0062*/ 	.short	(.L_24 - .L_23)
	.align		4
.L_23:
        /*0064*/ 	.word	index@(_Z13sum_up_valuesm)
        /*0068*/ 	.word	0x00000020


	//----- nvinfo : EIATTR_MIN_STACK_SIZE
	.align		4
.L_24:
        /*006c*/ 	.byte	0x04, 0x12
        /*006e*/ 	.short	(.L_26 - .L_25)
	.align		4
.L_25:
        /*0070*/ 	.word	index@(_Z9eval_qubommmi)
        /*0074*/ 	.word	0x00000000
.L_26:


//--------------------- .nv.compat                --------------------------
	.section	.nv.compat,"",@"SHT_CUDA_COMPAT_INFO"
	.align	4
        /*0000*/ 	.byte	0x02, 0x09, 0x00, 0x00, 0x02, 0x02, 0x01, 0x00, 0x02, 0x05, 0x05, 0x00, 0x03, 0x07, 0x01, 0x01
        /*0010*/ 	.byte	0x02, 0x03, 0x00, 0x00, 0x02, 0x06, 0x01, 0x00, 0x04, 0x0b, 0x08, 0x00, 0x01, 0x00, 0x00, 0x00
        /*0020*/ 	.byte	0x00, 0x00, 0x00, 0x00


//--------------------- .nv.info._Z11show_valuesm --------------------------
	.section	.nv.info._Z11show_valuesm,"",@"SHT_CUDA_INFO"
	.sectionflags	@""
	.align	4


	//----- nvinfo : EIATTR_CUDA_API_VERSION
	.align		4
        /*0000*/ 	.byte	0x04, 0x37
        /*0002*/ 	.short	(.L_28 - .L_27)
.L_27:
        /*0004*/ 	.word	0x00000082


	//----- nvinfo : EIATTR_KPARAM_INFO
	.align		4
.L_28:
        /*0008*/ 	.byte	0x04, 0x17
        /*000a*/ 	.short	(.L_30 - .L_29)
.L_29:
        /*000c*/ 	.word	0x00000000
        /*0010*/ 	.short	0x0000
        /*0012*/ 	.short	0x0000
        /*0014*/ 	.byte	0x00, 0xf0, 0x21, 0x00


	//----- nvinfo : EIATTR_SPARSE_MMA_MASK
	.align		4
.L_30:
        /*0018*/ 	.byte	0x03, 0x50
        /*001a*/ 	.short	0x0000


	//----- nvinfo : EIATTR_MAXREG_COUNT
	.align		4
        /*001c*/ 	.byte	0x03, 0x1b
        /*001e*/ 	.short	0x00ff


	//----- nvinfo : EIATTR_EXTERNS
	.align		4
        /*0020*/ 	.byte	0x04, 0x0f
        /*0022*/ 	.short	(.L_32 - .L_31)


	//   ....[0]....
	.align		4
.L_31:
        /*0024*/ 	.word	index@(vprintf)


	//----- nvinfo : EIATTR_MERCURY_ISA_VERSION
	.align		4
.L_32:
        /*0028*/ 	.byte	0x03, 0x5f
        /*002a*/ 	.short	0x0101


	//----- nvinfo : EIATTR_VRC_CTA_INIT_COUNT
	.align		4
        /*002c*/ 	.byte	0x02, 0x4a
	.zero		1
	.zero		1


	//----- nvinfo : EIATTR_SYSCALL_OFFSETS
	.align		4
        /*0030*/ 	.byte	0x04, 0x46
        /*0032*/ 	.short	(.L_34 - .L_33)


	//   ....[0]....
.L_33:
        /*0034*/ 	.word	0x00000270


	//   ....[1]....
        /*0038*/ 	.word	0x00000380


	//   ....[2]....
        /*003c*/ 	.word	0x00000490


	//   ....[3]....
        /*0040*/ 	.word	0x000005a0


	//   ....[4]....
        /*0044*/ 	.word	0x000006b0


	//   ....[5]....
        /*0048*/ 	.word	0x000007c0


	//   ....[6]....
        /*004c*/ 	.word	0x000008d0


	//   ....[7]....
        /*0050*/ 	.word	0x000009e0


	//   ....[8]....
        /*0054*/ 	.word	0x00000af0


	//   ....[9]....
        /*0058*/ 	.word	0x00000c00


	//   ....[10]....
        /*005c*/ 	.word	0x00000d10


	//   ....[11]....
        /*0060*/ 	.word	0x00000e20


	//   ....[12]....
        /*0064*/ 	.word	0x00000f30


	//   ....[13]....
        /*0068*/ 	.word	0x00001040


	//   ....[14]....
        /*006c*/ 	.word	0x00001150


	//   ....[15]....
        /*0070*/ 	.word	0x00001260


	//   ....[16]....
        /*0074*/ 	.word	0x000014e0


	//   ....[17]....
        /*0078*/ 	.word	0x000015f0


	//   ....[18]....
        /*007c*/ 	.word	0x00001700


	//   ....[19]....
        /*0080*/ 	.word	0x00001810


	//   ....[20]....
        /*0084*/ 	.word	0x00001920


	//   ....[21]....
        /*0088*/ 	.word	0x00001a30


	//   ....[22]....
        /*008c*/ 	.word	0x00001b40


	//   ....[23]....
        /*0090*/ 	.word	0x00001c50


	//   ....[24]....
        /*0094*/ 	.word	0x00001e60


	//   ....[25]....
        /*0098*/ 	.word	0x00001f70


	//   ....[26]....
        /*009c*/ 	.word	0x00002080


	//   ....[27]....
        /*00a0*/ 	.word	0x00002190


	//   ....[28]....
        /*00a4*/ 	.word	0x00002380


	//----- nvinfo : EIATTR_EXIT_INSTR_OFFSETS
	.align		4
.L_34:
        /*00a8*/ 	.byte	0x04, 0x1c
        /*00aa*/ 	.short	(.L_36 - .L_35)


	//   ....[0]....
.L_35:
        /*00ac*/ 	.word	0x00000090


	//   ....[1]....
        /*00b0*/ 	.word	0x00001360


	//   ....[2]....
        /*00b4*/ 	.word	0x00001ca0


	//   ....[3]....
        /*00b8*/ 	.word	0x000021f0


	//   ....[4]....
        /*00bc*/ 	.word	0x000023f0


	//----- nvinfo : EIATTR_CRS_STACK_SIZE
	.align		4
.L_36:
        /*00c0*/ 	.byte	0x04, 0x1e
        /*00c2*/ 	.short	(.L_38 - .L_37)
.L_37:
        /*00c4*/ 	.word	0x00000000


	//----- nvinfo : EIATTR_CBANK_PARAM_SIZE
	.align		4
.L_38:
        /*00c8*/ 	.byte	0x03, 0x19
        /*00ca*/ 	.short	0x0008


	//----- nvinfo : EIATTR_PARAM_CBANK
	.align		4
        /*00cc*/ 	.byte	0x04, 0x0a
        /*00ce*/ 	.short	(.L_40 - .L_39)
	.align		4
.L_39:
        /*00d0*/ 	.word	index@(.nv.constant0._Z11show_valuesm)
        /*00d4*/ 	.short	0x0380
        /*00d6*/ 	.short	0x0008


	//----- nvinfo : EIATTR_SW_WAR
	.align		4
.L_40:
        /*00d8*/ 	.byte	0x04, 0x36
        /*00da*/ 	.short	(.L_42 - .L_41)
.L_41:
        /*00dc*/ 	.word	0x00000008
.L_42:


//--------------------- .nv.info._Z13sum_up_valuesm --------------------------
	.section	.nv.info._Z13sum_up_valuesm,"",@"SHT_CUDA_INFO"
	.sectionflags	@""
	.align	4


	//----- nvinfo : EIATTR_CUDA_API_VERSION
	.align		4
        /*0000*/ 	.byte	0x04, 0x37
        /*0002*/ 	.short	(.L_44 - .L_43)
.L_43:
        /*0004*/ 	.word	0x00000082


	//----- nvinfo : EIATTR_KPARAM_INFO
	.align		4
.L_44:
        /*0008*/ 	.byte	0x04, 0x17
        /*000a*/ 	.short	(.L_46 - .L_45)
.L_45:
        /*000c*/ 	.word	0x00000000
        /*0010*/ 	.short	0x0000
        /*0012*/ 	.short	0x0000
        /*0014*/ 	.byte	0x00, 0xf0, 0x21, 0x00


	//----- nvinfo : EIATTR_SPARSE_MMA_MASK
	.align		4
.L_46:
        /*0018*/ 	.byte	0x03, 0x50
        /*001a*/ 	.short	0x0000


	//----- nvinfo : EIATTR_MAXREG_COUNT
	.align		4
        /*001c*/ 	.byte	0x03, 0x1b
        /*001e*/ 	.short	0x00ff


	//----- nvinfo : EIATTR_EXTERNS
	.align		4
        /*0020*/ 	.byte	0x04, 0x0f
        /*0022*/ 	.short	(.L_48 - .L_47)


	//   ....[0]....
	.align		4
.L_47:
        /*0024*/ 	.word	index@(vprintf)


	//----- nvinfo : EIATTR_MERCURY_ISA_VERSION
	.align		4
.L_48:
        /*0028*/ 	.byte	0x03, 0x5f
        /*002a*/ 	.short	0x0101


	//----- nvinfo : EIATTR_VRC_CTA_INIT_COUNT
	.align		4
        /*002c*/ 	.byte	0x02, 0x4a
	.zero		1
	.zero		1


	//----- nvinfo : EIATTR_SYSCALL_OFFSETS
	.align		4
        /*0030*/ 	.byte	0x04, 0x46
        /*0032*/ 	.short	(.L_50 - .L_49)


	//   ....[0]....
.L_49:
        /*0034*/ 	.word	0x000002d0


	//----- nvinfo : EIATTR_EXIT_INSTR_OFFSETS
	.align		4
.L_50:
        /*0038*/ 	.byte	0x04, 0x1c
        /*003a*/ 	.short	(.L_52 - .L_51)


	//   ....[0]....
.L_51:
        /*003c*/ 	.word	0x000000e0


	//   ....[1]....
        /*0040*/ 	.word	0x00000780


	//----- nvinfo : EIATTR_CRS_STACK_SIZE
	.align		4
.L_52:
        /*0044*/ 	.byte	0x04, 0x1e
        /*0046*/ 	.short	(.L_54 - .L_53)
.L_53:
        /*0048*/ 	.word	0x00000000


	//----- nvinfo : EIATTR_CBANK_PARAM_SIZE
	.align		4
.L_54:
        /*004c*/ 	.byte	0x03, 0x19
        /*004e*/ 	.short	0x0008


	//----- nvinfo : EIATTR_PARAM_CBANK
	.align		4
        /*0050*/ 	.byte	0x04, 0x0a
        /*0052*/ 	.short	(.L_56 - .L_55)
	.align		4
.L_55:
        /*0054*/ 	.word	index@(.nv.constant0._Z13sum_up_valuesm)
        /*0058*/ 	.short	0x0380
        /*005a*/ 	.short	0x0008


	//----- nvinfo : EIATTR_SW_WAR
	.align		4
.L_56:
        /*005c*/ 	.byte	0x04, 0x36
        /*005e*/ 	.short	(.L_58 - .L_57)
.L_57:
        /*0060*/ 	.word	0x00000008
.L_58:


//--------------------- .nv.info._Z9eval_qubommmi --------------------------
	.section	.nv.info._Z9eval_qubommmi,"",@"SHT_CUDA_INFO"
	.sectionflags	@""
	.align	4


	//----- nvinfo : EIATTR_CUDA_API_VERSION
	.align		4
        /*0000*/ 	.byte	0x04, 0x37
        /*0002*/ 	.short	(.L_60 - .L_59)
.L_59:
        /*0004*/ 	.word	0x00000082


	//----- nvinfo : EIATTR_KPARAM_INFO
	.align		4
.L_60:
        /*0008*/ 	.byte	0x04, 0x17
        /*000a*/ 	.short	(.L_62 - .L_61)
.L_61:
        /*000c*/ 	.word	0x00000000
        /*0010*/ 	.short	0x0003
        /*0012*/ 	.short	0x0018
        /*0014*/ 	.byte	0x00, 0xf0, 0x11, 0x00


	//----- nvinfo : EIATTR_KPARAM_INFO
	.align		4
.L_62:
        /*0018*/ 	.byte	0x04, 0x17
        /*001a*/ 	.short	(.L_64 - .L_63)
.L_63:
        /*001c*/ 	.word	0x00000000
        /*0020*/ 	.short	0x0002
        /*0022*/ 	.short	0x0010
        /*0024*/ 	.byte	0x00, 0xf0, 0x21, 0x00


	//----- nvinfo : EIATTR_KPARAM_INFO
	.align		4
.L_64:
        /*0028*/ 	.byte	0x04, 0x17
        /*002a*/ 	.short	(.L_66 - .L_65)
.L_65:
        /*002c*/ 	.word	0x00000000
        /*0030*/ 	.short	0x0001
        /*0032*/ 	.short	0x0008
        /*0034*/ 	.byte	0x00, 0xf0, 0x21, 0x00


	//----- nvinfo : EIATTR_KPARAM_INFO
	.align		4
.L_66:
        /*0038*/ 	.byte	0x04, 0x17
        /*003a*/ 	.short	(.L_68 - .L_67)
.L_67:
        /*003c*/ 	.word	0x00000000
        /*0040*/ 	.short	0x0000
        /*0042*/ 	.short	0x0000
        /*0044*/ 	.byte	0x00, 0xf0, 0x21, 0x00


	//----- nvinfo : EIATTR_SPARSE_MMA_MASK
	.align		4
.L_68:
        /*0048*/ 	.byte	0x03, 0x50
        /*004a*/ 	.short	0x0000


	//----- nvinfo : EIATTR_MAXREG_COUNT
	.align		4
        /*004c*/ 	.byte	0x03, 0x1b
        /*004e*/ 	.short	0x00ff


	//----- nvinfo : EIATTR_MERCURY_ISA_VERSION
	.align		4
        /*0050*/ 	.byte	0x03, 0x5f
        /*0052*/ 	.short	0x0101


	//----- nvinfo : EIATTR_VRC_CTA_INIT_COUNT
	.align		4
        /*0054*/ 	.byte	0x02, 0x4a
	.zero		1
	.zero		1


	//----- nvinfo : EIATTR_EXIT_INSTR_OFFSETS
	.align		4
        /*0058*/ 	.byte	0x04, 0x1c
        /*005a*/ 	.short	(.L_70 - .L_69)


	//   ....[0]....
.L_69:
        /*005c*/ 	.word	0x00000090


	//   ....[1]....
        /*0060*/ 	.word	0x00000410


	//----- nvinfo : EIATTR_CRS_STACK_SIZE
	.align		4
.L_70:
        /*0064*/ 	.byte	0x04, 0x1e
        /*0066*/ 	.short	(.L_72 - .L_71)
.L_71:
        /*0068*/ 	.word	0x00000000


	//----- nvinfo : EIATTR_CBANK_PARAM_SIZE
	.align		4
.L_72:
        /*006c*/ 	.byte	0x03, 0x19
        /*006e*/ 	.short	0x001c


	//----- nvinfo : EIATTR_PARAM_CBANK
	.align		4
        /*0070*/ 	.byte	0x04, 0x0a
        /*0072*/ 	.short	(.L_74 - .L_73)
	.align		4
.L_73:
        /*0074*/ 	.word	index@(.nv.constant0._Z9eval_qubommmi)
        /*0078*/ 	.short	0x0380
        /*007a*/ 	.short	0x001c


	//----- nvinfo : EIATTR_SW_WAR
	.align		4
.L_74:
        /*007c*/ 	.byte	0x04, 0x36
        /*007e*/ 	.short	(.L_76 - .L_75)
.L_75:
        /*0080*/ 	.word	0x00000008
.L_76:


//--------------------- .nv.callgraph             --------------------------
	.section	.nv.callgraph,"",@"SHT_CUDA_CALLGRAPH"
	.align	4
	.sectionentsize	8
	.align		4
        /*0000*/ 	.word	0x00000000
	.align		4
        /*0004*/ 	.word	0xffffffff
	.align		4
        /*0008*/ 	.word	index@(_Z11show_valuesm)
	.align		4
        /*000c*/ 	.word	index@(vprintf)
	.align		4
        /*0010*/ 	.word	index@(_Z13sum_up_valuesm)
	.align		4
        /*0014*/ 	.word	index@(vprintf)
	.align		4
        /*0018*/ 	.word	0x00000000
	.align		4
        /*001c*/ 	.word	0xfffffffe
	.align		4
        /*0020*/ 	.word	0x00000000
	.align		4
        /*0024*/ 	.word	0xfffffffd
	.align		4
        /*0028*/ 	.word	0x00000000
	.align		4
        /*002c*/ 	.word	0xfffffffc


//--------------------- .nv.constant4             --------------------------
	.section	.nv.constant4,"a",@progbits
	.align	8
	.align		8
.nv.constant4:
        /*0000*/ 	.dword	vprintf
	.align		8
        /*0008*/ 	.dword	slacksGPU
	.align		8
        /*0010*/ 	.dword	qubo
	.align		8
        /*0018*/ 	.dword	penalty_weight
	.align		8
        /*0020*/ 	.dword	penalty_amount
	.align		8
        /*0028*/ 	.dword	$str
	.align		8
        /*0030*/ 	.dword	$str$1


//--------------------- .nv.constant3             --------------------------
	.section	.nv.constant3,"a",@progbits
	.align	4
.nv.constant3:
	.type		itemsGPU,@object
	.size		itemsGPU,(.L_0 - itemsGPU)
itemsGPU:
        /*0000*/ 	.byte	0x00, 0x00, 0x00, 0x40, 0x9a, 0x99, 0x19, 0x3f, 0x00, 0x00, 0x00, 0x3f, 0x9a, 0x99, 0x99, 0x3e
        /*0010*/ 	.byte	0xcd, 0xcc, 0xcc, 0x3d
.L_0:


//--------------------- .text._Z11show_valuesm    --------------------------
	.section	.text._Z11show_valuesm,"ax",@progbits
	.align	128
        .global         _Z11show_valuesm
        .type           _Z11show_valuesm,@function
        .size           _Z11show_valuesm,(.L_x_50 - _Z11show_valuesm)
        .other          _Z11show_valuesm,@"STO_CUDA_ENTRY STV_DEFAULT"
_Z11show_valuesm:
.text._Z11show_valuesm:
[----:B------:R-:W0:Y:S01]  /*0000*/  LDC R1, c[0x0][0x37c] ;  /* 0x0000df00ff017b82 */ /* 0x000e220000000800 */
[----:B------:R-:W1:Y:S01]  /*0010*/  LDCU.64 UR6, c[0x0][0x380] ;  /* 0x00007000ff0677ac */ /* 0x000e620008000a00 */
[----:B0-----:R-:W-:Y:S01]  /*0020*/  VIADD R1, R1, 0xfffffff0 ;  /* 0xfffffff001017836 */ /* 0x001fe20000000000 */
[----:B------:R-:W0:Y:S01]  /*0030*/  LDCU UR4, c[0x0][0x2f8] ;  /* 0x00005f00ff0477ac */ /* 0x000e220008000800 */
[----:B------:R-:W2:Y:S01]  /*0040*/  LDCU UR5, c[0x0][0x2fc] ;  /* 0x00005f80ff0577ac */ /* 0x000ea20008000800 */
[----:B-1----:R-:W-:Y:S02]  /*0050*/  IMAD.U32 R3, RZ, RZ, UR6 ;  /* 0x00000006ff037e24 */ /* 0x002fe4000f8e00ff */
[----:B0-----:R-:W-:-:S03]  /*0060*/  IADD3 R2, P1, PT, R1, UR4, RZ ;  /* 0x0000000401027c10 */ /* 0x001fc6000ff3e0ff */
[----:B------:R-:W-:-:S04]  /*0070*/  ISETP.NE.U32.AND P0, PT, R3, RZ, PT ;  /* 0x000000ff0300720c */ /* 0x000fc80003f05070 */
[----:B------:R-:W-:-:S13]  /*0080*/  ISETP.NE.AND.EX P0, PT, RZ, UR7, PT, P0 ;  /* 0x00000007ff007c0c */ /* 0x000fda000bf05300 */
[----:B--2---:R-:W-:Y:S05]  /*0090*/  @!P0 EXIT ;  /* 0x000000000000894d */ /* 0x004fea0003800000 */
[----:B------:R-:W-:Y:S01]  /*00a0*/  IMAD.U32 R0, RZ, RZ, UR7 ;  /* 0x00000007ff007e24 */ /* 0x000fe2000f8e00ff */
[C---:B------:R-:W-:Y:S01]  /*00b0*/  ISETP.GE.U32.AND P0, PT, R3.reuse, 0x10, PT ;  /* 0x000000100300780c */ /* 0x040fe20003f06070 */
[----:B------:R-:W0:Y:S01]  /*00c0*/  LDCU.64 UR36, c[0x0][0x358] ;  /* 0x00006b00ff2477ac */ /* 0x000e220008000a00 */
[----:B------:R-:W-:Y:S01]  /*00d0*/  IMAD.X R16, RZ, RZ, UR5, P1 ;  /* 0x00000005ff107e24 */ /* 0x000fe200088e06ff */
[----:B------:R-:W-:Y:S02]  /*00e0*/  LOP3.LUT R17, R3, 0xf, RZ, 0xc0, !PT ;  /* 0x0000000f03117812 */ /* 0x000fe400078ec0ff */
[----:B------:R-:W-:Y:S02]  /*00f0*/  CS2R R18, SRZ ;  /* 0x0000000000127805 */ /* 0x000fe4000001ff00 */
[----:B------:R-:W-:-:S13]  /*0100*/  ISETP.GE.U32.AND.EX P0, PT, R0, RZ, PT, P0 ;  /* 0x000000ff0000720c */ /* 0x000fda0003f06100 */
[----:B0-----:R-:W-:Y:S05]  /*0110*/  @!P0 BRA `(.L_x_0) ;  /* 0x0000001000888947 */ /* 0x001fea0003800000 */
[----:B------:R-:W-:Y:S01]  /*0120*/  BSSY.RECONVERGENT B6, `(.L_x_1) ;  /* 0x000011e000067945 */ /* 0x000fe20003800200 */
[----:B------:R-:W-:Y:S02]  /*0130*/  CS2R R18, SRZ ;  /* 0x0000000000127805 */ /* 0x000fe4000001ff00 */
[----:B------:R-:W-:Y:S01]  /*0140*/  CS2R R22, SRZ ;  /* 0x0000000000167805 */ /* 0x000fe2000001ff00 */
[----:B------:R-:W0:Y:S06]  /*0150*/  LDCU.64 UR38, c[0x0][0x380] ;  /* 0x00007000ff2677ac */ /* 0x000e2c0008000a00 */
.L_x_18:
[----:B------:R-:W1:Y:S01]  /*0160*/  LDC.64 R6, c[0x4][0x10] ;  /* 0x01000400ff067b82 */ /* 0x000e620000000a00 */
[----:B------:R-:W-:Y:S01]  /*0170*/  MOV R24, 0x0 ;  /* 0x0000000000187802 */ /* 0x000fe20000000f00 */
[----:B------:R-:W2:Y:S01]  /*0180*/  LDCU.64 UR4, c[0x4][0x30] ;  /* 0x01000600ff0477ac */ /* 0x000ea20008000a00 */
[----:B-1----:R-:W3:Y:S02]  /*0190*/  LDG.E.64 R6, desc[UR36][R6.64] ;  /* 0x0000002406067981 */ /* 0x002ee4000c1e1b00 */
[----:B---3--:R-:W-:-:S05]  /*01a0*/  IADD3 R8, P0, PT, R6, R18, RZ ;  /* 0x0000001206087210 */ /* 0x008fca0007f1e0ff */
[----:B------:R-:W-:-:S05]  /*01b0*/  IMAD.X R9, R7, 0x1, R19, P0 ;  /* 0x0000000107097824 */ /* 0x000fca00000e0613 */
[----:B------:R1:W3:Y:S01]  /*01c0*/  LD.E R10, desc[UR36][R8.64] ;  /* 0x00000024080a7980 */ /* 0x0002e2000c101900 */
[----:B------:R4:W0:Y:S01]  /*01d0*/  LDC.64 R12, c[0x4][R24] ;  /* 0x01000000180c7b82 */ /* 0x0008220000000a00 */
[----:B--2---:R-:W-:Y:S02]  /*01e0*/  IMAD.U32 R4, RZ, RZ, UR4 ;  /* 0x00000004ff047e24 */ /* 0x004fe4000f8e00ff */
[----:B------:R-:W-:Y:S02]  /*01f0*/  IMAD.U32 R5, RZ, RZ, UR5 ;  /* 0x00000005ff057e24 */ /* 0x000fe4000f8e00ff */
[----:B------:R-:W-:Y:S02]  /*0200*/  IMAD.MOV.U32 R6, RZ, RZ, R2 ;  /* 0x000000ffff067224 */ /* 0x000fe400078e0002 */
[----:B------:R-:W-:Y:S01]  /*0210*/  IMAD.MOV.U32 R7, RZ, RZ, R16 ;  /* 0x000000ffff077224 */ /* 0x000fe200078e0010 */
[----:B-1----:R-:W-:Y:S01]  /*0220*/  MOV R8, R23 ;  /* 0x0000001700087202 */ /* 0x002fe20000000f00 */
[----:B------:R-:W-:Y:S01]  /*0230*/  IMAD.MOV.U32 R9, RZ, RZ, R22 ;  /* 0x000000ffff097224 */ /* 0x000fe200078e0016 */
[----:B---3--:R-:W1:Y:S04]  /*0240*/  F2F.F64.F32 R10, R10 ;  /* 0x0000000a000a7310 */ /* 0x008e680000201800 */
[----:B01----:R4:W-:Y:S02]  /*0250*/  STL.128 [R1], R8 ;  /* 0x0000000801007387 */ /* 0x0039e40000100c00 */
[----:B------:R-:W-:-:S07]  /*0260*/  LEPC R20, `(.L_x_2) ;  /* 0x000000001014794e */ /* 0x000fce0000000000 */
[----:B----4-:R-:W-:Y:S05]  /*0270*/  CALL.ABS.NOINC R12 ;  /* 0x000000000c007343 */ /* 0x010fea0003c00000 */
.L_x_2:
[----:B------:R-:W0:Y:S01]  /*0280*/  LDC.64 R4, c[0x4][0x10] ;  /* 0x01000400ff047b82 */ /* 0x000e220000000a00 */
[----:B------:R-:W1:Y:S01]  /*0290*/  LDCU.64 UR4, c[0x4][0x30] ;  /* 0x01000600ff0477ac */ /* 0x000e620008000a00 */
[----:B0-----:R-:W2:Y:S02]  /*02a0*/  LDG.E.64 R4, desc[UR36][R4.64] ;  /* 0x0000002404047981 */ /* 0x001ea4000c1e1b00 */
[----:B--2---:R-:W-:-:S04]  /*02b0*/  IADD3 R8, P0, PT, R4, R18, RZ ;  /* 0x0000001204087210 */ /* 0x004fc80007f1e0ff */
[----:B------:R-:W-:-:S05]  /*02c0*/  IADD3.X R9, PT, PT, R5, R19, RZ, P0, !PT ;  /* 0x0000001305097210 */ /* 0x000fca00007fe4ff */
[----:B------:R0:W2:Y:S01]  /*02d0*/  LD.E R10, desc[UR36][R8.64+0x4] ;  /* 0x00000424080a7980 */ /* 0x0000a2000c101900 */
[----:B------:R3:W4:Y:S01]  /*02e0*/  LDC.64 R12, c[0x4][R24] ;  /* 0x01000000180c7b82 */ /* 0x0007220000000a00 */
[----:B-1----:R-:W-:Y:S02]  /*02f0*/  IMAD.U32 R4, RZ, RZ, UR4 ;  /* 0x00000004ff047e24 */ /* 0x002fe4000f8e00ff */
[----:B------:R-:W-:Y:S02]  /*0300*/  IMAD.U32 R5, RZ, RZ, UR5 ;  /* 0x00000005ff057e24 */ /* 0x000fe4000f8e00ff */
[----:B------:R-:W-:Y:S02]  /*0310*/  IMAD.MOV.U32 R6, RZ, RZ, R2 ;  /* 0x000000ffff067224 */ /* 0x000fe400078e0002 */
[----:B------:R-:W-:Y:S01]  /*0320*/  IMAD.MOV.U32 R7, RZ, RZ, R16 ;  /* 0x000000ffff077224 */ /* 0x000fe200078e0010 */
[----:B0-----:R-:W-:-:S05]  /*0330*/  IADD3 R8, P0, PT, R23, 0x1, RZ ;  /* 0x0000000117087810 */ /* 0x001fca0007f1e0ff */
[----:B------:R-:W-:Y:S01]  /*0340*/  IMAD.X R9, RZ, RZ, R22, P0 ;  /* 0x000000ffff097224 */ /* 0x000fe200000e0616 */
[----:B--2---:R-:W0:Y:S04]  /*0350*/  F2F.F64.F32 R10, R10 ;  /* 0x0000000a000a7310 */ /* 0x004e280000201800 */
[----:B0---4-:R3:W-:Y:S03]  /*0360*/  STL.128 [R1], R8 ;  /* 0x0000000801007387 */ /* 0x0117e60000100c00 */
[----:B------:R-:W-:-:S07]  /*0370*/  LEPC R20, `(.L_x_3) ;  /* 0x000000001014794e */ /* 0x000fce0000000000 */
[----:B---3--:R-:W-:Y:S05]  /*0380*/  CALL.ABS.NOINC R12 ;  /* 0x000000000c007343 */ /* 0x008fea0003c00000 */
.L_x_3:
        /* <DEDUP_REMOVED lines=17> */
.L_x_4:
        /* <DEDUP_REMOVED lines=17> */
.L_x_5:
        /* <DEDUP_REMOVED lines=17> */
.L_x_6:
        /* <DEDUP_REMOVED lines=17> */
.L_x_7:
        /* <DEDUP_REMOVED lines=17> */
.L_x_8:
[----:B------:R-:W0:Y:S01]  /*08e0*/  LDC.64 R4, c[0x4][0x10] ;  /* 0x01000400ff047b82 */ /* 0x000e220000000a00 */
[----:B------:R-:W1:Y:S01]  /*08f0*/  LDCU.64 UR4, c[0x4][0x30] ;  /* 0x01000600ff0477ac */ /* 0x000e620008000a00 */
[----:B0-----:R-:W2:Y:S02]  /*0900*/  LDG.E.64 R4, desc[UR36][R4.64] ;  /* 0x0000002404047981 */ /* 0x001ea4000c1e1b00 */
[----:B--2---:R-:W-:-:S04]  /*0910*/  IADD3 R8, P0, PT, R4, R18, RZ ;  /* 0x0000001204087210 */ /* 0x004fc80007f1e0ff */
[----:B------:R-:W-:-:S05]  /*0920*/  IADD3.X R9, PT, PT, R5, R19, RZ, P0, !PT ;  /* 0x0000001305097210 */ /* 0x000fca00007fe4ff */
[----:B------:R0:W2:Y:S01]  /*0930*/  LD.E R10, desc[UR36][R8.64+0x1c] ;  /* 0x00001c24080a7980 */ /* 0x0000a2000c101900 */
[----:B------:R3:W4:Y:S01]  /*0940*/  LDC.64 R12, c[0x4][R24] ;  /* 0x01000000180c7b82 */ /* 0x0007220000000a00 */
[----:B-1----:R-:W-:Y:S01]  /*0950*/  IMAD.U32 R4, RZ, RZ, UR4 ;  /* 0x00000004ff047e24 */ /* 0x002fe2000f8e00ff */
[----:B------:R-:W-:Y:S01]  /*0960*/  MOV R7, R16 ;  /* 0x0000001000077202 */ /* 0x000fe20000000f00 */
[----:B------:R-:W-:Y:S02]  /*0970*/  IMAD.U32 R5, RZ, RZ, UR5 ;  /* 0x00000005ff057e24 */ /* 0x000fe4000f8e00ff */
[----:B------:R-:W-:Y:S01]  /*0980*/  IMAD.MOV.U32 R6, RZ, RZ, R2 ;  /* 0x000000ffff067224 */ /* 0x000fe200078e0002 */
[----:B0-----:R-:W-:-:S05]  /*0990*/  IADD3 R8, P0, PT, R23, 0x7, RZ ;  /* 0x0000000717087810 */ /* 0x001fca0007f1e0ff */
[----:B------:R-:W-:Y:S01]  /*09a0*/  IMAD.X R9, RZ, RZ, R22, P0 ;  /* 0x000000ffff097224 */ /* 0x000fe200000e0616 */
[----:B--2---:R-:W0:Y:S04]  /*09b0*/  F2F.F64.F32 R10, R10 ;  /* 0x0000000a000a7310 */ /* 0x004e280000201800 */
[----:B0---4-:R3:W-:Y:S03]  /*09c0*/  STL.128 [R1], R8 ;  /* 0x0000000801007387 */ /* 0x0117e60000100c00 */
[----:B------:R-:W-:-:S07]  /*09d0*/  LEPC R20, `(.L_x_9) ;  /* 0x000000001014794e */ /* 0x000fce0000000000 */
[----:B---3--:R-:W-:Y:S05]  /*09e0*/  CALL.ABS.NOINC R12 ;  /* 0x000000000c007343 */ /* 0x008fea0003c00000 */
.L_x_9:
[----:B------:R-:W0:Y:S01]  /*09f0*/  LDC.64 R4, c[0x4][0x10] ;  /* 0x01000400ff047b82 */ /* 0x000e220000000a00 */
[----:B------:R-:W1:Y:S01]  /*0a00*/  LDCU.64 UR4, c[0x4][0x30] ;  /* 0x01000600ff0477ac */ /* 0x000e620008000a00 */
[----:B0-----:R-:W2:Y:S02]  /*0a10*/  LDG.E.64 R4, desc[UR36][R4.64] ;  /* 0x0000002404047981 */ /* 0x001ea4000c1e1b00 */
[----:B--2---:R-:W-:-:S05]  /*0a20*/  IADD3 R8, P0, PT, R4, R18, RZ ;  /* 0x0000001204087210 */ /* 0x004fca0007f1e0ff */
[----:B------:R-:W-:-:S05]  /*0a30*/  IMAD.X R9, R5, 0x1, R19, P0 ;  /* 0x0000000105097824 */ /* 0x000fca00000e0613 */
        /* <DEDUP_REMOVED lines=12> */
.L_x_10:
        /* <DEDUP_REMOVED lines=8> */
[----:B------:R-:W-:Y:S01]  /*0b80*/  MOV R5, UR5 ;  /* 0x0000000500057c02 */ /* 0x000fe20008000f00 */
        /* <DEDUP_REMOVED lines=8> */
.L_x_11:
[----:B------:R-:W0:Y:S01]  /*0c10*/  LDC.64 R4, c[0x4][0x10] ;  /* 0x01000400ff047b82 */ /* 0x000e220000000a00 */
[----:B------:R-:W1:Y:S01]  /*0c20*/  LDCU.64 UR4, c[0x4][0x30] ;  /* 0x01000600ff0477ac */ /* 0x000e620008000a00 */
[----:B0-----:R-:W2:Y:S02]  /*0c30*/  LDG.E.64 R4, desc[UR36][R4.64] ;  /* 0x0000002404047981 */ /* 0x001ea4000c1e1b00 */
[----:B--2---:R-:W-:-:S05]  /*0c40*/  IADD3 R8, P0, PT, R4, R18, RZ ;  /* 0x0000001204087210 */ /* 0x004fca0007f1e0ff */
[----:B------:R-:W-:-:S05]  /*0c50*/  IMAD.X R9, R5, 0x1, R19, P0 ;  /* 0x0000000105097824 */ /* 0x000fca00000e0613 */
[----:B------:R0:W2:Y:S01]  /*0c60*/  LD.E R10, desc[UR36][R8.64+0x28] ;  /* 0x00002824080a7980 */ /* 0x0000a2000c101900 */
[----:B------:R3:W4:Y:S01]  /*0c70*/  LDC.64 R12, c[0x4][R24] ;  /* 0x01000000180c7b82 */ /* 0x0007220000000a00 */
[----:B-1----:R-:W-:Y:S01]  /*0c80*/  MOV R4, UR4 ;  /* 0x0000000400047c02 */ /* 0x002fe20008000f00 */
        /* <DEDUP_REMOVED lines=9> */
.L_x_12:
[----:B------:R-:W0:Y:S01]  /*0d20*/  LDC.64 R4, c[0x4][0x10] ;  /* 0x01000400ff047b82 */ /* 0x000e220000000a00 */
[----:B------:R-:W1:Y:S01]  /*0d30*/  LDCU.64 UR4, c[0x4][0x30] ;  /* 0x01000600ff0477ac */ /* 0x000e620008000a00 */
[----:B0-----:R-:W2:Y:S02]  /*0d40*/  LDG.E.64 R4, desc[UR36][R4.64] ;  /* 0x0000002404047981 */ /* 0x001ea4000c1e1b00 */
[----:B--2---:R-:W-:-:S05]  /*0d50*/  IADD3 R8, P0, PT, R4, R18, RZ ;  /* 0x0000001204087210 */ /* 0x004fca0007f1e0ff */
[----:B------:R-:W-:-:S05]  /*0d60*/  IMAD.X R9, R5, 0x1, R19, P0 ;  /* 0x0000000105097824 */ /* 0x000fca00000e0613 */
[----:B------:R0:W2:Y:S01]  /*0d70*/  LD.E R10, desc[UR36][R8.64+0x2c] ;  /* 0x00002c24080a7980 */ /* 0x0000a2000c101900 */
[----:B------:R3:W4:Y:S01]  /*0d80*/  LDC.64 R12, c[0x4][R24] ;  /* 0x01000000180c7b82 */ /* 0x0007220000000a00 */
[----:B-1----:R-:W-:Y:S02]  /*0d90*/  IMAD.U32 R4, RZ, RZ, UR4 ;  /* 0x00000004ff047e24 */ /* 0x002fe4000f8e00ff */
[----:B------:R-:W-:Y:S02]  /*0da0*/  IMAD.U32 R5, RZ, RZ, UR5 ;  /* 0x00000005ff057e24 */ /* 0x000fe4000f8e00ff */
[----:B------:R-:W-:Y:S02]  /*0db0*/  IMAD.MOV.U32 R6, RZ, RZ, R2 ;  /* 0x000000ffff067224 */ /* 0x000fe400078e0002 */
[----:B------:R-:W-:Y:S01]  /*0dc0*/  IMAD.MOV.U32 R7, RZ, RZ, R16 ;  /* 0x000000ffff077224 */ /* 0x000fe200078e0010 */
[----:B0-----:R-:W-:-:S04]  /*0dd0*/  IADD3 R8, P0, PT, R23, 0xb, RZ ;  /* 0x0000000b17087810 */ /* 0x001fc80007f1e0ff */
[----:B------:R-:W-:Y:S01]  /*0de0*/  IADD3.X R9, PT, PT, RZ, R22, RZ, P0, !PT ;  /* 0x00000016ff097210 */ /* 0x000fe200007fe4ff */
[----:B--2---:R-:W0:Y:S04]  /*0df0*/  F2F.F64.F32 R10, R10 ;  /* 0x0000000a000a7310 */ /* 0x004e280000201800 */
[----:B0---4-:R3:W-:Y:S04]  /*0e00*/  STL.128 [R1], R8 ;  /* 0x0000000801007387 */ /* 0x0117e80000100c00 */
[----:B------:R-:W-:-:S07]  /*0e10*/  LEPC R20, `(.L_x_13) ;  /* 0x000000001014794e */ /* 0x000fce0000000000 */
[----:B---3--:R-:W-:Y:S05]  /*0e20*/  CALL.ABS.NOINC R12 ;  /* 0x000000000c007343 */ /* 0x008fea0003c00000 */
.L_x_13:
        /* <DEDUP_REMOVED lines=17> */
.L_x_14:
        /* <DEDUP_REMOVED lines=17> */
.L_x_15:
        /* <DEDUP_REMOVED lines=17> */
.L_x_16:
[----:B------:R-:W0:Y:S01]  /*1160*/  LDC.64 R4, c[0x4][0x10] ;  /* 0x01000400ff047b82 */ /* 0x000e220000000a00 */
[----:B------:R-:W1:Y:S01]  /*1170*/  LDCU.64 UR4, c[0x4][0x30] ;  /* 0x01000600ff0477ac */ /* 0x000e620008000a00 */
[----:B0-----:R-:W2:Y:S02]  /*1180*/  LDG.E.64 R4, desc[UR36][R4.64] ;  /* 0x0000002404047981 */ /* 0x001ea4000c1e1b00 */
[----:B--2---:R-:W-:-:S05]  /*1190*/  IADD3 R8, P0, PT, R4, R18, RZ ;  /* 0x0000001204087210 */ /* 0x004fca0007f1e0ff */
[----:B------:R-:W-:-:S05]  /*11a0*/  IMAD.X R9, R5, 0x1, R19, P0 ;  /* 0x0000000105097824 */ /* 0x000fca00000e0613 */
[----:B------:R0:W2:Y:S01]  /*11b0*/  LD.E R10, desc[UR36][R8.64+0x3c] ;  /* 0x00003c24080a7980 */ /* 0x0000a2000c101900 */
[----:B------:R-:W3:Y:S01]  /*11c0*/  LDC.64 R24, c[0x4][R24] ;  /* 0x0100000018187b82 */ /* 0x000ee20000000a00 */
[----:B-1----:R-:W-:Y:S01]  /*11d0*/  MOV R4, UR4 ;  /* 0x0000000400047c02 */ /* 0x002fe20008000f00 */
[----:B------:R-:W-:Y:S02]  /*11e0*/  IMAD.U32 R5, RZ, RZ, UR5 ;  /* 0x00000005ff057e24 */ /* 0x000fe4000f8e00ff */
[----:B------:R-:W-:Y:S02]  /*11f0*/  IMAD.MOV.U32 R6, RZ, RZ, R2 ;  /* 0x000000ffff067224 */ /* 0x000fe400078e0002 */
[----:B------:R-:W-:Y:S01]  /*1200*/  IMAD.MOV.U32 R7, RZ, RZ, R16 ;  /* 0x000000ffff077224 */ /* 0x000fe200078e0010 */
[----:B0-----:R-:W-:-:S05]  /*1210*/  IADD3 R8, P0, PT, R23, 0xf, RZ ;  /* 0x0000000f17087810 */ /* 0x001fca0007f1e0ff */
[----:B------:R-:W-:Y:S01]  /*1220*/  IMAD.X R9, RZ, RZ, R22, P0 ;  /* 0x000000ffff097224 */ /* 0x000fe200000e0616 */
[----:B--2---:R-:W0:Y:S04]  /*1230*/  F2F.F64.F32 R10, R10 ;  /* 0x0000000a000a7310 */ /* 0x004e280000201800 */
[----:B0--3--:R0:W-:Y:S03]  /*1240*/  STL.128 [R1], R8 ;  /* 0x0000000801007387 */ /* 0x0091e60000100c00 */
[----:B------:R-:W-:-:S07]  /*1250*/  LEPC R20, `(.L_x_17) ;  /* 0x000000001014794e */ /* 0x000fce0000000000 */
[----:B0-----:R-:W-:Y:S05]  /*1260*/  CALL.ABS.NOINC R24 ;  /* 0x0000000018007343 */ /* 0x001fea0003c00000 */
.L_x_17:
[----:B------:R-:W-:Y:S01]  /*1270*/  IMAD.U32 R3, RZ, RZ, UR38 ;  /* 0x00000026ff037e24 */ /* 0x000fe2000f8e00ff */
[----:B------:R-:W-:Y:S02]  /*1280*/  IADD3 R23, P0, PT, R23, 0x10, RZ ;  /* 0x0000001017177810 */ /* 0x000fe40007f1e0ff */
[----:B------:R-:W-:Y:S02]  /*1290*/  IADD3 R18, P1, PT, R18, 0x40, RZ ;  /* 0x0000004012127810 */ /* 0x000fe40007f3e0ff */
[----:B------:R-:W-:Y:S02]  /*12a0*/  LOP3.LUT R0, R3, 0xfffffff0, RZ, 0xc0, !PT ;  /* 0xfffffff003007812 */ /* 0x000fe400078ec0ff */
[----:B------:R-:W-:Y:S01]  /*12b0*/  IADD3.X R22, PT, PT, RZ, R22, RZ, P0, !PT ;  /* 0x00000016ff167210 */ /* 0x000fe200007fe4ff */
[----:B------:R-:W-:Y:S01]  /*12c0*/  IMAD.X R19, RZ, RZ, R19, P1 ;  /* 0x000000ffff137224 */ /* 0x000fe200008e0613 */
[----:B------:R-:W-:-:S04]  /*12d0*/  ISETP.NE.U32.AND P0, PT, R23, R0, PT ;  /* 0x000000001700720c */ /* 0x000fc80003f05070 */
[----:B------:R-:W-:-:S13]  /*12e0*/  ISETP.NE.AND.EX P0, PT, R22, UR39, PT, P0 ;  /* 0x0000002716007c0c */ /* 0x000fda000bf05300 */
[----:B------:R-:W-:Y:S05]  /*12f0*/  @P0 BRA `(.L_x_18) ;  /* 0xffffffec00980947 */ /* 0x000fea000383ffff */
[----:B------:R-:W-:Y:S05]  /*1300*/  BSYNC.RECONVERGENT B6 ;  /* 0x0000000000067941 */ /* 0x000fea0003800200 */
.L_x_1:
[----:B------:R-:W0:Y:S01]  /*1310*/  LDCU UR4, c[0x0][0x384] ;  /* 0x00007080ff0477ac */ /* 0x000e220008000800 */
[----:B------:R-:W-:Y:S02]  /*1320*/  IMAD.MOV.U32 R18, RZ, RZ, R0 ;  /* 0x000000ffff127224 */ /* 0x000fe400078e0000 */
[----:B0-----:R-:W-:-:S07]  /*1330*/  IMAD.U32 R19, RZ, RZ, UR4 ;  /* 0x00000004ff137e24 */ /* 0x001fce000f8e00ff */
.L_x_0:
[----:B------:R-:W-:-:S04]  /*1340*/  ISETP.NE.U32.AND P0, PT, R17, RZ, PT ;  /* 0x000000ff1100720c */ /* 0x000fc80003f05070 */
[----:B------:R-:W-:-:S13]  /*1350*/  ISETP.NE.AND.EX P0, PT, RZ, RZ, PT, P0 ;  /* 0x000000ffff00720c */ /* 0x000fda0003f05300 */
[----:B------:R-:W-:Y:S05]  /*1360*/  @!P0 EXIT ;  /* 0x000000000000894d */ /* 0x000fea0003800000 */
[----:B------:R-:W-:Y:S02]  /*1370*/  ISETP.GE.U32.AND P0, PT, R17, 0x8, PT ;  /* 0x000000081100780c */ /* 0x000fe40003f06070 */
[----:B------:R-:W-:Y:S02]  /*1380*/  LOP3.LUT R17, R3, 0x7, RZ, 0xc0, !PT ;  /* 0x0000000703117812 */ /* 0x000fe400078ec0ff */
[----:B------:R-:W-:-:S13]  /*1390*/  ISETP.GE.U32.AND.EX P0, PT, RZ, RZ, PT, P0 ;  /* 0x000000ffff00720c */ /* 0x000fda0003f06100 */
[----:B------:R-:W-:Y:S05]  /*13a0*/  @!P0 BRA `(.L_x_19) ;  /* 0x0000000800348947 */ /* 0x000fea0003800000 */
[----:B------:R-:W0:Y:S01]  /*13b0*/  LDC.64 R4, c[0x4][0x10] ;  /* 0x01000400ff047b82 */ /* 0x000e220000000a00 */
[C---:B------:R-:W-:Y:S01]  /*13c0*/  IMAD.SHL.U32 R23, R18.reuse, 0x4, RZ ;  /* 0x0000000412177824 */ /* 0x040fe200078e00ff */
[----:B------:R-:W-:Y:S01]  /*13d0*/  SHF.L.U64.HI R24, R18, 0x2, R19 ;  /* 0x0000000212187819 */ /* 0x000fe20000010213 */
[----:B------:R-:W1:Y:S01]  /*13e0*/  LDCU.64 UR4, c[0x4][0x30] ;  /* 0x01000600ff0477ac */ /* 0x000e620008000a00 */
[----:B0-----:R-:W2:Y:S02]  /*13f0*/  LDG.E.64 R4, desc[UR36][R4.64] ;  /* 0x0000002404047981 */ /* 0x001ea4000c1e1b00 */
[----:B--2---:R-:W-:-:S04]  /*1400*/  IADD3 R8, P0, PT, R4, R23, RZ ;  /* 0x0000001704087210 */ /* 0x004fc80007f1e0ff */
[----:B------:R-:W-:-:S05]  /*1410*/  IADD3.X R9, PT, PT, R5, R24, RZ, P0, !PT ;  /* 0x0000001805097210 */ /* 0x000fca00007fe4ff */
[----:B------:R0:W2:Y:S01]  /*1420*/  LD.E R10, desc[UR36][R8.64] ;  /* 0x00000024080a7980 */ /* 0x0000a2000c101900 */
[----:B------:R-:W-:Y:S01]  /*1430*/  MOV R22, 0x0 ;  /* 0x0000000000167802 */ /* 0x000fe20000000f00 */
[----:B-1----:R-:W-:Y:S01]  /*1440*/  IMAD.U32 R4, RZ, RZ, UR4 ;  /* 0x00000004ff047e24 */ /* 0x002fe2000f8e00ff */
[----:B------:R-:W-:Y:S01]  /*1450*/  MOV R6, R2 ;  /* 0x0000000200067202 */ /* 0x000fe20000000f00 */
[----:B------:R-:W-:Y:S01]  /*1460*/  IMAD.U32 R5, RZ, RZ, UR5 ;  /* 0x00000005ff057e24 */ /* 0x000fe2000f8e00ff */
[----:B------:R1:W3:Y:S01]  /*1470*/  LDC.64 R12, c[0x4][R22] ;  /* 0x01000000160c7b82 */ /* 0x0002e20000000a00 */
[----:B------:R-:W-:Y:S02]  /*1480*/  IMAD.MOV.U32 R7, RZ, RZ, R16 ;  /* 0x000000ffff077224 */ /* 0x000fe400078e0010 */
[----:B0-----:R-:W-:Y:S02]  /*1490*/  IMAD.MOV.U32 R8, RZ, RZ, R18 ;  /* 0x000000ffff087224 */ /* 0x001fe400078e0012 */
[----:B------:R-:W-:Y:S01]  /*14a0*/  IMAD.MOV.U32 R9, RZ, RZ, R19 ;  /* 0x000000ffff097224 */ /* 0x000fe200078e0013 */
[----:B--2---:R-:W0:Y:S04]  /*14b0*/  F2F.F64.F32 R10, R10 ;  /* 0x0000000a000a7310 */ /* 0x004e280000201800 */
[----:B0--3--:R1:W-:Y:S02]  /*14c0*/  STL.128 [R1], R8 ;  /* 0x0000000801007387 */ /* 0x0093e40000100c00 */
[----:B------:R-:W-:-:S07]  /*14d0*/  LEPC R20, `(.L_x_20) ;  /* 0x000000001014794e */ /* 0x000fce0000000000 */
[----:B-1----:R-:W-:Y:S05]  /*14e0*/  CALL.ABS.NOINC R12 ;  /* 0x000000000c007343 */ /* 0x002fea0003c00000 */
.L_x_20:
        /* <DEDUP_REMOVED lines=17> */
.L_x_21:
        /* <DEDUP_REMOVED lines=17> */
.L_x_22:
        /* <DEDUP_REMOVED lines=17> */
.L_x_23:
        /* <DEDUP_REMOVED lines=17> */
.L_x_24:
        /* <DEDUP_REMOVED lines=17> */
.L_x_25:
        /* <DEDUP_REMOVED lines=17> */
.L_x_26:
        /* <DEDUP_REMOVED lines=17> */
.L_x_27:
[----:B------:R-:W-:-:S05]  /*1c60*/  IADD3 R18, P0, PT, R18, 0x8, RZ ;  /* 0x0000000812127810 */ /* 0x000fca0007f1e0ff */
[----:B------:R-:W-:-:S08]  /*1c70*/  IMAD.X R19, RZ, RZ, R19, P0 ;  /* 0x000000ffff137224 */ /* 0x000fd000000e0613 */
.L_x_19:
[----:B------:R-:W-:-:S04]  /*1c80*/  ISETP.NE.U32.AND P0, PT, R17, RZ, PT ;  /* 0x000000ff1100720c */ /* 0x000fc80003f05070 */
[----:B------:R-:W-:-:S13]  /*1c90*/  ISETP.NE.AND.EX P0, PT, RZ, RZ, PT, P0 ;  /* 0x000000ffff00720c */ /* 0x000fda0003f05300 */
[----:B------:R-:W-:Y:S05]  /*1ca0*/  @!P0 EXIT ;  /* 0x000000000000894d */ /* 0x000fea0003800000 */
[----:B------:R-:W0:Y:S01]  /*1cb0*/  LDCU UR4, c[0x0][0x380] ;  /* 0x00007000ff0477ac */ /* 0x000e220008000800 */
[----:B------:R-:W-:Y:S01]  /*1cc0*/  ISETP.GE.U32.AND P0, PT, R17, 0x4, PT ;  /* 0x000000041100780c */ /* 0x000fe20003f06070 */
[----:B------:R-:W-:Y:S01]  /*1cd0*/  BSSY.RECONVERGENT B6, `(.L_x_28) ;  /* 0x000004f000067945 */ /* 0x000fe20003800200 */
[----:B------:R-:W-:Y:S02]  /*1ce0*/  HFMA2 R17, -RZ, RZ, 0, 0 ;  /* 0x00000000ff117431 */ /* 0x000fe400000001ff */
[----:B------:R-:W-:Y:S01]  /*1cf0*/  ISETP.GE.U32.AND.EX P0, PT, RZ, RZ, PT, P0 ;  /* 0x000000ffff00720c */ /* 0x000fe20003f06100 */
[----:B0-----:R-:W-:-:S06]  /*1d00*/  ULOP3.LUT UR4, UR4, 0x3, URZ, 0xc0, !UPT ;  /* 0x0000000304047892 */ /* 0x001fcc000f8ec0ff */
[----:B------:R-:W-:-:S06]  /*1d10*/  IMAD.U32 R22, RZ, RZ, UR4 ;  /* 0x00000004ff167e24 */ /* 0x000fcc000f8e00ff */
[----:B------:R-:W-:Y:S05]  /*1d20*/  @!P0 BRA `(.L_x_29) ;  /* 0x0000000400248947 */ /* 0x000fea0003800000 */
[----:B------:R-:W0:Y:S01]  /*1d30*/  LDC.64 R4, c[0x4][0x10] ;  /* 0x01000400ff047b82 */ /* 0x000e220000000a00 */
[C---:B------:R-:W-:Y:S01]  /*1d40*/  IMAD.SHL.U32 R24, R18.reuse, 0x4, RZ ;  /* 0x0000000412187824 */ /* 0x040fe200078e00ff */
[----:B------:R-:W-:Y:S01]  /*1d50*/  SHF.L.U64.HI R25, R18, 0x2, R19 ;  /* 0x0000000212197819 */ /* 0x000fe20000010213 */
[----:B------:R-:W1:Y:S01]  /*1d60*/  LDCU.64 UR4, c[0x4][0x30] ;  /* 0x01000600ff0477ac */ /* 0x000e620008000a00 */
[----:B0-----:R-:W2:Y:S02]  /*1d70*/  LDG.E.64 R4, desc[UR36][R4.64] ;  /* 0x0000002404047981 */ /* 0x001ea4000c1e1b00 */
[----:B--2---:R-:W-:-:S05]  /*1d80*/  IADD3 R8, P0, PT, R4, R24, RZ ;  /* 0x0000001804087210 */ /* 0x004fca0007f1e0ff */
[----:B------:R-:W-:-:S05]  /*1d90*/  IMAD.X R9, R5, 0x1, R25, P0 ;  /* 0x0000000105097824 */ /* 0x000fca00000e0619 */
[----:B------:R0:W2:Y:S01]  /*1da0*/  LD.E R10, desc[UR36][R8.64] ;  /* 0x00000024080a7980 */ /* 0x0000a2000c101900 */
[----:B------:R-:W-:Y:S01]  /*1db0*/  MOV R23, 0x0 ;  /* 0x0000000000177802 */ /* 0x000fe20000000f00 */
[----:B-1----:R-:W-:Y:S02]  /*1dc0*/  IMAD.U32 R4, RZ, RZ, UR4 ;  /* 0x00000004ff047e24 */ /* 0x002fe4000f8e00ff */
[----:B------:R-:W-:Y:S01]  /*1dd0*/  IMAD.U32 R5, RZ, RZ, UR5 ;  /* 0x00000005ff057e24 */ /* 0x000fe2000f8e00ff */
[----:B------:R1:W3:Y:S01]  /*1de0*/  LDC.64 R12, c[0x4][R23] ;  /* 0x01000000170c7b82 */ /* 0x0002e20000000a00 */
[----:B------:R-:W-:Y:S02]  /*1df0*/  IMAD.MOV.U32 R6, RZ, RZ, R2 ;  /* 0x000000ffff067224 */ /* 0x000fe400078e0002 */
[----:B------:R-:W-:Y:S02]  /*1e00*/  IMAD.MOV.U32 R7, RZ, RZ, R16 ;  /* 0x000000ffff077224 */ /* 0x000fe400078e0010 */
[----:B0-----:R-:W-:Y:S01]  /*1e10*/  IMAD.MOV.U32 R8, RZ, RZ, R18 ;  /* 0x000000ffff087224 */ /* 0x001fe200078e0012 */
[----:B------:R-:W-:Y:S01]  /*1e20*/  MOV R9, R19 ;  /* 0x0000001300097202 */ /* 0x000fe20000000f00 */
[----:B--2---:R-:W0:Y:S04]  /*1e30*/  F2F.F64.F32 R10, R10 ;  /* 0x0000000a000a7310 */ /* 0x004e280000201800 */
[----:B0--3--:R1:W-:Y:S02]  /*1e40*/  STL.128 [R1], R8 ;  /* 0x0000000801007387 */ /* 0x0093e40000100c00 */
[----:B------:R-:W-:-:S07]  /*1e50*/  LEPC R20, `(.L_x_30) ;  /* 0x000000001014794e */ /* 0x000fce0000000000 */
[----:B-1----:R-:W-:Y:S05]  /*1e60*/  CALL.ABS.NOINC R12 ;  /* 0x000000000c007343 */ /* 0x002fea0003c00000 */
.L_x_30:
        /* <DEDUP_REMOVED lines=17> */
.L_x_31:
        /* <DEDUP_REMOVED lines=17> */
.L_x_32:
[----:B------:R-:W0:Y:S01]  /*2090*/  LDC.64 R4, c[0x4][0x10] ;  /* 0x01000400ff047b82 */ /* 0x000e220000000a00 */
[----:B------:R-:W1:Y:S01]  /*20a0*/  LDCU.64 UR4, c[0x4][0x30] ;  /* 0x01000600ff0477ac */ /* 0x000e620008000a00 */
[----:B0-----:R-:W2:Y:S02]  /*20b0*/  LDG.E.64 R4, desc[UR36][R4.64] ;  /* 0x0000002404047981 */ /* 0x001ea4000c1e1b00 */
[----:B--2---:R-:W-:-:S05]  /*20c0*/  IADD3 R24, P0, PT, R4, R24, RZ ;  /* 0x0000001804187210 */ /* 0x004fca0007f1e0ff */
[----:B------:R-:W-:-:S05]  /*20d0*/  IMAD.X R25, R5, 0x1, R25, P0 ;  /* 0x0000000105197824 */ /* 0x000fca00000e0619 */
[----:B------:R-:W2:Y:S01]  /*20e0*/  LD.E R10, desc[UR36][R24.64+0xc] ;  /* 0x00000c24180a7980 */ /* 0x000ea2000c101900 */
[----:B------:R-:W-:Y:S01]  /*20f0*/  IADD3 R8, P0, PT, R18, 0x3, RZ ;  /* 0x0000000312087810 */ /* 0x000fe20007f1e0ff */
[----:B------:R0:W3:Y:S01]  /*2100*/  LDC.64 R12, c[0x4][R23] ;  /* 0x01000000170c7b82 */ /* 0x0000e20000000a00 */
[----:B-1----:R-:W-:Y:S01]  /*2110*/  IMAD.U32 R4, RZ, RZ, UR4 ;  /* 0x00000004ff047e24 */ /* 0x002fe2000f8e00ff */
[----:B------:R-:W-:Y:S01]  /*2120*/  MOV R5, UR5 ;  /* 0x0000000500057c02 */ /* 0x000fe20008000f00 */
[----:B------:R-:W-:Y:S02]  /*2130*/  IMAD.MOV.U32 R6, RZ, RZ, R2 ;  /* 0x000000ffff067224 */ /* 0x000fe400078e0002 */
[----:B------:R-:W-:Y:S02]  /*2140*/  IMAD.X R9, RZ, RZ, R19, P0 ;  /* 0x000000ffff097224 */ /* 0x000fe400000e0613 */
[----:B------:R-:W-:Y:S01]  /*2150*/  IMAD.MOV.U32 R7, RZ, RZ, R16 ;  /* 0x000000ffff077224 */ /* 0x000fe200078e0010 */
[----:B--2---:R-:W1:Y:S02]  /*2160*/  F2F.F64.F32 R10, R10 ;  /* 0x0000000a000a7310 */ /* 0x004e640000201800 */
[----:B-1-3--:R0:W-:Y:S04]  /*2170*/  STL.128 [R1], R8 ;  /* 0x0000000801007387 */ /* 0x00a1e80000100c00 */
[----:B------:R-:W-:-:S07]  /*2180*/  LEPC R20, `(.L_x_33) ;  /* 0x000000001014794e */ /* 0x000fce0000000000 */
[----:B0-----:R-:W-:Y:S05]  /*2190*/  CALL.ABS.NOINC R12 ;  /* 0x000000000c007343 */ /* 0x001fea0003c00000 */
.L_x_33:
[----:B------:R-:W-:-:S05]  /*21a0*/  IADD3 R18, P0, PT, R18, 0x4, RZ ;  /* 0x0000000412127810 */ /* 0x000fca0007f1e0ff */
[----:B------:R-:W-:-:S08]  /*21b0*/  IMAD.X R19, RZ, RZ, R19, P0 ;  /* 0x000000ffff137224 */ /* 0x000fd000000e0613 */
.L_x_29:
[----:B------:R-:W-:Y:S05]  /*21c0*/  BSYNC.RECONVERGENT B6 ;  /* 0x0000000000067941 */ /* 0x000fea0003800200 */
.L_x_28:
[----:B------:R-:W-:-:S04]  /*21d0*/  ISETP.NE.U32.AND P0, PT, R22, RZ, PT ;  /* 0x000000ff1600720c */ /* 0x000fc80003f05070 */
[----:B------:R-:W-:-:S13]  /*21e0*/  ISETP.NE.AND.EX P0, PT, R17, RZ, PT, P0 ;  /* 0x000000ff1100720c */ /* 0x000fda0003f05300 */
[----:B------:R-:W-:Y:S05]  /*21f0*/  @!P0 EXIT ;  /* 0x000000000000894d */ /* 0x000fea0003800000 */
[C---:B------:R-:W-:Y:S01]  /*2200*/  SHF.L.U64.HI R23, R18.reuse, 0x2, R19 ;  /* 0x0000000212177819 */ /* 0x040fe20000010213 */
[----:B------:R-:W-:-:S07]  /*2210*/  IMAD.SHL.U32 R24, R18, 0x4, RZ ;  /* 0x0000000412187824 */ /* 0x000fce00078e00ff */
.L_x_35:
[----:B------:R-:W0:Y:S01]  /*2220*/  LDC.64 R6, c[0x4][0x10] ;  /* 0x01000400ff067b82 */ /* 0x000e220000000a00 */
[----:B------:R-:W-:Y:S01]  /*2230*/  MOV R12, 0x0 ;  /* 0x00000000000c7802 */ /* 0x000fe20000000f00 */
[----:B------:R-:W1:Y:S01]  /*2240*/  LDCU.64 UR4, c[0x4][0x30] ;  /* 0x01000600ff0477ac */ /* 0x000e620008000a00 */
[----:B0-----:R-:W2:Y:S02]  /*2250*/  LDG.E.64 R4, desc[UR36][R6.64] ;  /* 0x0000002406047981 */ /* 0x001ea4000c1e1b00 */
[----:B--2---:R-:W-:-:S04]  /*2260*/  IADD3 R4, P0, PT, R4, R24, RZ ;  /* 0x0000001804047210 */ /* 0x004fc80007f1e0ff */
[----:B------:R-:W-:-:S05]  /*2270*/  IADD3.X R5, PT, PT, R5, R23, RZ, P0, !PT ;  /* 0x0000001705057210 */ /* 0x000fca00007fe4ff */
[----:B------:R1:W2:Y:S01]  /*2280*/  LD.E R10, desc[UR36][R4.64] ;  /* 0x00000024040a7980 */ /* 0x0002a2000c101900 */
[----:B------:R-:W-:Y:S01]  /*2290*/  IMAD.MOV.U32 R8, RZ, RZ, R18 ;  /* 0x000000ffff087224 */ /* 0x000fe200078e0012 */
[----:B------:R-:W0:Y:S01]  /*22a0*/  LDC.64 R12, c[0x4][R12] ;  /* 0x010000000c0c7b82 */ /* 0x000e220000000a00 */
[----:B------:R-:W-:Y:S01]  /*22b0*/  IMAD.MOV.U32 R9, RZ, RZ, R19 ;  /* 0x000000ffff097224 */ /* 0x000fe200078e0013 */
[----:B------:R-:W-:Y:S01]  /*22c0*/  IADD3 R22, P0, PT, R22, -0x1, RZ ;  /* 0xffffffff16167810 */ /* 0x000fe20007f1e0ff */
[----:B------:R-:W-:Y:S01]  /*22d0*/  IMAD.MOV.U32 R7, RZ, RZ, R16 ;  /* 0x000000ffff077224 */ /* 0x000fe200078e0010 */
[----:B------:R-:W-:Y:S02]  /*22e0*/  MOV R6, R2 ;  /* 0x0000000200067202 */ /* 0x000fe40000000f00 */
[----:B------:R-:W-:Y:S02]  /*22f0*/  IADD3.X R17, PT, PT, R17, -0x1, RZ, P0, !PT ;  /* 0xffffffff11117810 */ /* 0x000fe400007fe4ff */
[----:B------:R-:W-:Y:S01]  /*2300*/  ISETP.NE.U32.AND P0, PT, R22, RZ, PT ;  /* 0x000000ff1600720c */ /* 0x000fe20003f05070 */
[----:B-1----:R-:W-:-:S02]  /*2310*/  IMAD.U32 R4, RZ, RZ, UR4 ;  /* 0x00000004ff047e24 */ /* 0x002fc4000f8e00ff */
[----:B------:R-:W-:Y:S01]  /*2320*/  IMAD.U32 R5, RZ, RZ, UR5 ;  /* 0x00000005ff057e24 */ /* 0x000fe2000f8e00ff */
[----:B------:R-:W-:-:S04]  /*2330*/  ISETP.NE.AND.EX P0, PT, R17, RZ, PT, P0 ;  /* 0x000000ff1100720c */ /* 0x000fc80003f05300 */
[----:B------:R-:W-:Y:S01]  /*2340*/  P2R R25, PR, RZ, 0x1 ;  /* 0x00000001ff197803 */ /* 0x000fe20000000000 */
[----:B--2---:R-:W1:Y:S02]  /*2350*/  F2F.F64.F32 R10, R10 ;  /* 0x0000000a000a7310 */ /* 0x004e640000201800 */
[----:B01----:R1:W-:Y:S06]  /*2360*/  STL.128 [R1], R8 ;  /* 0x0000000801007387 */ /* 0x0033ec0000100c00 */
[----:B------:R-:W-:-:S07]  /*2370*/  LEPC R20, `(.L_x_34) ;  /* 0x000000001014794e */ /* 0x000fce0000000000 */
[----:B-1----:R-:W-:Y:S05]  /*2380*/  CALL.ABS.NOINC R12 ;  /* 0x000000000c007343 */ /* 0x002fea0003c00000 */
.L_x_34:
[----:B------:R-:W-:Y:S02]  /*2390*/  ISETP.NE.AND P6, PT, R25, RZ, PT ;  /* 0x000000ff1900720c */ /* 0x000fe40003fc5270 */
[----:B------:R-:W-:Y:S02]  /*23a0*/  IADD3 R18, P0, PT, R18, 0x1, RZ ;  /* 0x0000000112127810 */ /* 0x000fe40007f1e0ff */
[----:B------:R-:W-:-:S03]  /*23b0*/  IADD3 R24, P1, PT, R24, 0x4, RZ ;  /* 0x0000000418187810 */ /* 0x000fc60007f3e0ff */
[----:B------:R-:W-:Y:S02]  /*23c0*/  IMAD.X R19, RZ, RZ, R19, P0 ;  /* 0x000000ffff137224 */ /* 0x000fe400000e0613 */
[----:B------:R-:W-:-:S04]  /*23d0*/  IMAD.X R23, RZ, RZ, R23, P1 ;  /* 0x000000ffff177224 */ /* 0x000fc800008e0617 */
[----:B------:R-:W-:Y:S05]  /*23e0*/  @P6 BRA `(.L_x_35) ;  /* 0xfffffffc008c6947 */ /* 0x000fea000383ffff */
[----:B------:R-:W-:Y:S05]  /*23f0*/  EXIT ;  /* 0x000000000000794d */ /* 0x000fea0003800000 */
.L_x_36:
[----:B------:R-:W-:-:S00]  /*2400*/  BRA `(.L_x_36) ;  /* 0xfffffffc00fc7947 */ /* 0x000fc0000383ffff */
[----:B------:R-:W-:-:S00]  /*2410*/  NOP ;  /* 0x0000000000007918 */ /* 0x000fc00000000000 */
        /* <DEDUP_REMOVED lines=14> */
.L_x_50:


//--------------------- .text._Z13sum_up_valuesm  --------------------------
	.section	.text._Z13sum_up_valuesm,"ax",@progbits
	.align	128
        .global         _Z13sum_up_valuesm
        .type           _Z13sum_up_valuesm,@function
        .size           _Z13sum_up_valuesm,(.L_x_49 - _Z13sum_up_valuesm)
        .other          _Z13sum_up_valuesm,@"STO_CUDA_ENTRY STV_DEFAULT"
_Z13sum_up_valuesm:
.text._Z13sum_up_valuesm:
[----:B------:R-:W0:Y:S01]  /*0000*/  LDC R1, c[0x0][0x37c] ;  /* 0x0000df00ff017b82 */ /* 0x000e220000000800 */
[----:B------:R-:W1:Y:S07]  /*0010*/  S2R R0, SR_TID.X ;  /* 0x0000000000007919 */ /* 0x000e6e0000002100 */
[----:B------:R-:W2:Y:S01]  /*0020*/  S2UR UR4, SR_CTAID.X ;  /* 0x00000000000479c3 */ /* 0x000ea20000002500 */
[----:B------:R-:W3:Y:S01]  /*0030*/  LDCU.64 UR8, c[0x0][0x380] ;  /* 0x00007000ff0877ac */ /* 0x000ee20008000a00 */
[----:B0-----:R-:W-:Y:S01]  /*0040*/  VIADD R1, R1, 0xffffffe0 ;  /* 0xffffffe001017836 */ /* 0x001fe20000000000 */
[----:B------:R-:W0:Y:S01]  /*0050*/  LDCU UR5, c[0x0][0x2f8] ;  /* 0x00005f00ff0577ac */ /* 0x000e220008000800 */
[----:B------:R-:W4:Y:S03]  /*0060*/  LDCU UR6, c[0x0][0x2fc] ;  /* 0x00005f80ff0677ac */ /* 0x000f260008000800 */
[----:B0-----:R-:W-:Y:S01]  /*0070*/  IADD3 R6, P1, PT, R1, UR5, RZ ;  /* 0x0000000501067c10 */ /* 0x001fe2000ff3e0ff */
[----:B--2---:R-:W-:-:S04]  /*0080*/  USHF.L.U32 UR4, UR4, 0xa, URZ ;  /* 0x0000000a04047899 */ /* 0x004fc800080006ff */
[----:B----4-:R-:W-:Y:S02]  /*0090*/  IMAD.X R7, RZ, RZ, UR6, P1 ;  /* 0x00000006ff077e24 */ /* 0x010fe400088e06ff */
[----:B-1----:R-:W-:-:S04]  /*00a0*/  LOP3.LUT R0, R0, UR4, RZ, 0xfc, !PT ;  /* 0x0000000400007c12 */ /* 0x002fc8000f8efcff */
[----:B---3--:R-:W-:Y:S02]  /*00b0*/  ISETP.GE.U32.AND P0, PT, R0, UR8, PT ;  /* 0x0000000800007c0c */ /* 0x008fe4000bf06070 */
[----:B------:R-:W-:-:S04]  /*00c0*/  SHF.R.S32.HI R3, RZ, 0x1f, R0 ;  /* 0x0000001fff037819 */ /* 0x000fc80000011400 */
[----:B------:R-:W-:-:S13]  /*00d0*/  ISETP.GE.U32.AND.EX P0, PT, R3, UR9, PT, P0 ;  /* 0x0000000903007c0c */ /* 0x000fda000bf06100 */
[----:B------:R-:W-:Y:S05]  /*00e0*/  @P0 EXIT ;  /* 0x000000000000094d */ /* 0x000fea0003800000 */
[----:B------:R-:W0:Y:S01]  /*00f0*/  LDC.64 R4, c[0x4][0x10] ;  /* 0x01000400ff047b82 */ /* 0x000e220000000a00 */
[----:B------:R-:W0:Y:S07]  /*0100*/  LDCU.64 UR36, c[0x0][0x358] ;  /* 0x00006b00ff2477ac */ /* 0x000e2e0008000a00 */
[----:B------:R-:W1:Y:S08]  /*0110*/  LDC.64 R10, c[0x4][0x20] ;  /* 0x01000800ff0a7b82 */ /* 0x000e700000000a00 */
[----:B------:R-:W2:Y:S01]  /*0120*/  LDC.64 R12, c[0x4][0x18] ;  /* 0x01000600ff0c7b82 */ /* 0x000ea20000000a00 */
[C---:B------:R-:W-:Y:S01]  /*0130*/  IMAD.SHL.U32 R2, R0.reuse, 0x4, RZ ;  /* 0x0000000400027824 */ /* 0x040fe200078e00ff */
[----:B------:R-:W-:Y:S01]  /*0140*/  SHF.L.U64.HI R16, R0, 0x2, R3 ;  /* 0x0000000200107819 */ /* 0x000fe20000010203 */
[----:B------:R-:W3:Y:S01]  /*0150*/  LDCU.64 UR4, c[0x4][0x28] ;  /* 0x01000500ff0477ac */ /* 0x000ee20008000a00 */
[----:B0-----:R-:W4:Y:S04]  /*0160*/  LDG.E.64 R4, desc[UR36][R4.64] ;  /* 0x0000002404047981 */ /* 0x001f28000c1e1b00 */
[----:B-1----:R-:W5:Y:S04]  /*0170*/  LDG.E.64 R10, desc[UR36][R10.64] ;  /* 0x000000240a0a7981 */ /* 0x002f68000c1e1b00 */
[----:B--2---:R-:W2:Y:S01]  /*0180*/  LDG.E.64 R12, desc[UR36][R12.64] ;  /* 0x000000240c0c7981 */ /* 0x004ea2000c1e1b00 */
[----:B----4-:R-:W-:-:S05]  /*0190*/  IADD3 R18, P0, PT, R4, R2, RZ ;  /* 0x0000000204127210 */ /* 0x010fca0007f1e0ff */
[----:B------:R-:W-:Y:S01]  /*01a0*/  IMAD.X R19, R5, 0x1, R16, P0 ;  /* 0x0000000105137824 */ /* 0x000fe200000e0610 */
[----:B-----5:R-:W-:-:S04]  /*01b0*/  IADD3 R20, P1, PT, R10, R2, RZ ;  /* 0x000000020a147210 */ /* 0x020fc80007f3e0ff */
[----:B------:R-:W4:Y:S01]  /*01c0*/  LD.E R3, desc[UR36][R18.64] ;  /* 0x0000002412037980 */ /* 0x000f22000c101900 */
[----:B------:R-:W-:Y:S01]  /*01d0*/  IMAD.X R21, R11, 0x1, R16, P1 ;  /* 0x000000010b157824 */ /* 0x000fe200008e0610 */
[----:B--2---:R-:W-:-:S04]  /*01e0*/  IADD3 R22, P2, PT, R12, R2, RZ ;  /* 0x000000020c167210 */ /* 0x004fc80007f5e0ff */
[----:B------:R-:W2:Y:S01]  /*01f0*/  LD.E R8, desc[UR36][R20.64] ;  /* 0x0000002414087980 */ /* 0x000ea2000c101900 */
[----:B------:R-:W-:-:S05]  /*0200*/  IMAD.X R23, R13, 0x1, R16, P2 ;  /* 0x000000010d177824 */ /* 0x000fca00010e0610 */
[----:B------:R-:W5:Y:S01]  /*0210*/  LD.E R10, desc[UR36][R22.64] ;  /* 0x00000024160a7980 */ /* 0x000f62000c101900 */
[----:B------:R-:W-:-:S03]  /*0220*/  MOV R14, 0x0 ;  /* 0x00000000000e7802 */ /* 0x000fc60000000f00 */
[----:B------:R0:W-:Y:S03]  /*0230*/  STL [R1], R0 ;  /* 0x0000000001007387 */ /* 0x0001e60000100800 */
[----:B------:R-:W1:Y:S01]  /*0240*/  LDC.64 R14, c[0x4][R14] ;  /* 0x010000000e0e7b82 */ /* 0x000e620000000a00 */
[----:B---3--:R-:W-:Y:S02]  /*0250*/  IMAD.U32 R4, RZ, RZ, UR4 ;  /* 0x00000004ff047e24 */ /* 0x008fe4000f8e00ff */
[----:B------:R-:W-:Y:S01]  /*0260*/  IMAD.U32 R5, RZ, RZ, UR5 ;  /* 0x00000005ff057e24 */ /* 0x000fe2000f8e00ff */
[----:B----4-:R-:W3:Y:S08]  /*0270*/  F2F.F64.F32 R12, R3 ;  /* 0x00000003000c7310 */ /* 0x010ef00000201800 */
[----:B--2---:R-:W-:Y:S08]  /*0280*/  F2F.F64.F32 R8, R8 ;  /* 0x0000000800087310 */ /* 0x004ff00000201800 */
[----:B-----5:R-:W2:Y:S01]  /*0290*/  F2F.F64.F32 R10, R10 ;  /* 0x0000000a000a7310 */ /* 0x020ea20000201800 */
[----:B---3--:R0:W-:Y:S04]  /*02a0*/  STL.64 [R1+0x8], R12 ;  /* 0x0000080c01007387 */ /* 0x0081e80000100a00 */
[----:B-12---:R0:W-:Y:S02]  /*02b0*/  STL.128 [R1+0x10], R8 ;  /* 0x0000100801007387 */ /* 0x0061e40000100c00 */
[----:B------:R-:W-:-:S07]  /*02c0*/  LEPC R20, `(.L_x_37) ;  /* 0x000000001014794e */ /* 0x000fce0000000000 */
[----:B0-----:R-:W-:Y:S05]  /*02d0*/  CALL.ABS.NOINC R14 ;  /* 0x000000000e007343 */ /* 0x001fea0003c00000 */
.L_x_37:
[----:B------:R-:W0:Y:S02]  /*02e0*/  LDC.64 R8, c[0x4][0x20] ;  /* 0x01000800ff087b82 */ /* 0x000e240000000a00 */
[----:B0-----:R-:W2:Y:S02]  /*02f0*/  LDG.E.64 R4, desc[UR36][R8.64] ;  /* 0x0000002408047981 */ /* 0x001ea4000c1e1b00 */
[----:B--2---:R-:W-:-:S05]  /*0300*/  IADD3 R4, P0, PT, R4, R2, RZ ;  /* 0x0000000204047210 */ /* 0x004fca0007f1e0ff */
[----:B------:R-:W-:-:S05]  /*0310*/  IMAD.X R5, R5, 0x1, R16, P0 ;  /* 0x0000000105057824 */ /* 0x000fca00000e0610 */
[----:B------:R-:W2:Y:S01]  /*0320*/  LD.E R4, desc[UR36][R4.64] ;  /* 0x0000002404047980 */ /* 0x000ea2000c101900 */
[----:B------:R-:W-:Y:S01]  /*0330*/  BSSY.RECONVERGENT B0, `(.L_x_38) ;  /* 0x0000008000007945 */ /* 0x000fe20003800200 */
[----:B------:R-:W-:Y:S01]  /*0340*/  MOV R0, 0x3b0 ;  /* 0x000003b000007802 */ /* 0x000fe20000000f00 */
[----:B--2---:R-:W0:Y:S02]  /*0350*/  F2F.F64.F32 R26, R4 ;  /* 0x00000004001a7310 */ /* 0x004e240000201800 */
[----:B0-----:R-:W-:-:S08]  /*0360*/  DADD R26, R26, -2 ;  /* 0xc00000001a1a7429 */ /* 0x001fd00000000000 */
[----:B------:R-:W-:-:S10]  /*0370*/  DADD R6, -RZ, |R26| ;  /* 0x00000000ff067229 */ /* 0x000fd4000000051a */
[----:B------:R-:W-:Y:S02]  /*0380*/  IMAD.MOV.U32 R10, RZ, RZ, R6 ;  /* 0x000000ffff0a7224 */ /* 0x000fe400078e0006 */
[----:B------:R-:W-:-:S07]  /*0390*/  IMAD.MOV.U32 R3, RZ, RZ, R7 ;  /* 0x000000ffff037224 */ /* 0x000fce00078e0007 */
[----:B------:R-:W-:Y:S05]  /*03a0*/  CALL.REL.NOINC `($_Z13sum_up_valuesm$__internal_accurate_pow) ;  /* 0x0000000000f87944 */ /* 0x000fea0003c00000 */
[----:B------:R-:W-:Y:S05]  /*03b0*/  BSYNC.RECONVERGENT B0 ;  /* 0x0000000000007941 */ /* 0x000fea0003800200 */
.L_x_38:
[----:B------:R-:W0:Y:S02]  /*03c0*/  LDC.64 R12, c[0x4][0x18] ;  /* 0x01000600ff0c7b82 */ /* 0x000e240000000a00 */
[----:B0-----:R-:W2:Y:S02]  /*03d0*/  LDG.E.64 R4, desc[UR36][R12.64] ;  /* 0x000000240c047981 */ /* 0x001ea4000c1e1b00 */
[----:B--2---:R-:W-:-:S05]  /*03e0*/  IADD3 R10, P0, PT, R4, R2, RZ ;  /* 0x00000002040a7210 */ /* 0x004fca0007f1e0ff */
[----:B------:R-:W-:-:S05]  /*03f0*/  IMAD.X R11, R5, 0x1, R16, P0 ;  /* 0x00000001050b7824 */ /* 0x000fca00000e0610 */
[----:B------:R-:W2:Y:S01]  /*0400*/  LD.E R8, desc[UR36][R10.64] ;  /* 0x000000240a087980 */ /* 0x000ea2000c101900 */
[C---:B------:R-:W-:Y:S01]  /*0410*/  DADD R4, R26.reuse, 2 ;  /* 0x400000001a047429 */ /* 0x040fe20000000000 */
[----:B------:R-:W-:Y:S01]  /*0420*/  BSSY.RECONVERGENT B0, `(.L_x_39) ;  /* 0x000000e000007945 */ /* 0x000fe20003800200 */
[----:B------:R-:W-:-:S08]  /*0430*/  DSETP.NEU.AND P0, PT, R26, RZ, PT ;  /* 0x000000ff1a00722a */ /* 0x000fd00003f0d000 */
[----:B------:R-:W-:-:S04]  /*0440*/  LOP3.LUT R4, R5, 0x7ff00000, RZ, 0xc0, !PT ;  /* 0x7ff0000005047812 */ /* 0x000fc800078ec0ff */
[----:B------:R-:W-:Y:S02]  /*0450*/  ISETP.NE.AND P1, PT, R4, 0x7ff00000, PT ;  /* 0x7ff000000400780c */ /* 0x000fe40003f25270 */
[----:B------:R-:W-:Y:S01]  /*0460*/  @!P0 CS2R R6, SRZ ;  /* 0x0000000000068805 */ /* 0x000fe2000001ff00 */
[----:B--2---:R-:W0:Y:S02]  /*0470*/  F2F.F64.F32 R8, R8 ;  /* 0x0000000800087310 */ /* 0x004e240000201800 */
[----:B0-----:R-:W-:-:S08]  /*0480*/  DADD R4, R8, -3 ;  /* 0xc008000008047429 */ /* 0x001fd00000000000 */
[----:B------:R-:W-:Y:S05]  /*0490*/  @P1 BRA `(.L_x_40) ;  /* 0x0000000000181947 */ /* 0x000fea0003800000 */
[----:B------:R-:W-:-:S14]  /*04a0*/  DSETP.NAN.AND P0, PT, R26, R26, PT ;  /* 0x0000001a1a00722a */ /* 0x000fdc0003f08000 */
[----:B------:R-:W-:Y:S01]  /*04b0*/  @P0 DADD R6, R26, 2 ;  /* 0x400000001a060429 */ /* 0x000fe20000000000 */
[----:B------:R-:W-:Y:S10]  /*04c0*/  @P0 BRA `(.L_x_40) ;  /* 0x00000000000c0947 */ /* 0x000ff40003800000 */
[----:B------:R-:W-:-:S14]  /*04d0*/  DSETP.NEU.AND P0, PT, |R26|, +INF , PT ;  /* 0x7ff000001a00742a */ /* 0x000fdc0003f0d200 */
[----:B------:R-:W-:Y:S02]  /*04e0*/  @!P0 IMAD.MOV.U32 R6, RZ, RZ, 0x0 ;  /* 0x00000000ff068424 */ /* 0x000fe400078e00ff */
[----:B------:R-:W-:-:S07]  /*04f0*/  @!P0 IMAD.MOV.U32 R7, RZ, RZ, 0x7ff00000 ;  /* 0x7ff00000ff078424 */ /* 0x000fce00078e00ff */
.L_x_40:
[----:B------:R-:W-:Y:S05]  /*0500*/  BSYNC.RECONVERGENT B0 ;  /* 0x0000000000007941 */ /* 0x000fea0003800200 */
.L_x_39:
[----:B------:R-:W-:Y:S01]  /*0510*/  DADD R6, R6, R6 ;  /* 0x0000000006067229 */ /* 0x000fe20000000006 */
[----:B------:R-:W-:Y:S01]  /*0520*/  BSSY.RECONVERGENT B0, `(.L_x_41) ;  /* 0x0000009000007945 */ /* 0x000fe20003800200 */
[----:B------:R-:W-:Y:S01]  /*0530*/  DADD R8, -RZ, |R4| ;  /* 0x00000000ff087229 */ /* 0x000fe20000000504 */
[----:B------:R-:W-:Y:S01]  /*0540*/  MOV R0, 0x5b0 ;  /* 0x000005b000007802 */ /* 0x000fe20000000f00 */
[----:B------:R-:W-:-:S06]  /*0550*/  DSETP.NEU.AND P0, PT, R26, 1, PT ;  /* 0x3ff000001a00742a */ /* 0x000fcc0003f0d000 */
[----:B------:R-:W-:Y:S02]  /*0560*/  FSEL R26, R6, RZ, P0 ;  /* 0x000000ff061a7208 */ /* 0x000fe40000000000 */
[----:B------:R-:W-:Y:S01]  /*0570*/  FSEL R27, R7, 2, P0 ;  /* 0x40000000071b7808 */ /* 0x000fe20000000000 */
[----:B------:R-:W-:Y:S01]  /*0580*/  IMAD.MOV.U32 R10, RZ, RZ, R8 ;  /* 0x000000ffff0a7224 */ /* 0x000fe200078e0008 */
[----:B------:R-:W-:-:S07]  /*0590*/  MOV R3, R9 ;  /* 0x0000000900037202 */ /* 0x000fce0000000f00 */
[----:B------:R-:W-:Y:S05]  /*05a0*/  CALL.REL.NOINC `($_Z13sum_up_valuesm$__internal_accurate_pow) ;  /* 0x0000000000787944 */ /* 0x000fea0003c00000 */
[----:B------:R-:W-:Y:S05]  /*05b0*/  BSYNC.RECONVERGENT B0 ;  /* 0x0000000000007941 */ /* 0x000fea0003800200 */
.L_x_41:
[----:B------:R-:W0:Y:S02]  /*05c0*/  LDC.64 R10, c[0x4][0x10] ;  /* 0x01000400ff0a7b82 */ /* 0x000e240000000a00 */
[----:B0-----:R-:W2:Y:S02]  /*05d0*/  LDG.E.64 R8, desc[UR36][R10.64] ;  /* 0x000000240a087981 */ /* 0x001ea4000c1e1b00 */
[----:B--2---:R-:W-:-:S05]  /*05e0*/  IADD3 R2, P0, PT, R8, R2, RZ ;  /* 0x0000000208027210 */ /* 0x004fca0007f1e0ff */
[----:B------:R-:W-:-:S05]  /*05f0*/  IMAD.X R3, R9, 0x1, R16, P0 ;  /* 0x0000000109037824 */ /* 0x000fca00000e0610 */
[----:B------:R0:W5:Y:S01]  /*0600*/  LD.E R0, desc[UR36][R2.64] ;  /* 0x0000002402007980 */ /* 0x000162000c101900 */
[C---:B------:R-:W-:Y:S01]  /*0610*/  DADD R8, R4.reuse, 2 ;  /* 0x4000000004087429 */ /* 0x040fe20000000000 */
[----:B------:R-:W-:Y:S01]  /*0620*/  BSSY.RECONVERGENT B0, `(.L_x_42) ;  /* 0x000000c000007945 */ /* 0x000fe20003800200 */
[----:B------:R-:W-:-:S08]  /*0630*/  DSETP.NEU.AND P0, PT, R4, RZ, PT ;  /* 0x000000ff0400722a */ /* 0x000fd00003f0d000 */
[----:B------:R-:W-:-:S04]  /*0640*/  LOP3.LUT R8, R9, 0x7ff00000, RZ, 0xc0, !PT ;  /* 0x7ff0000009087812 */ /* 0x000fc800078ec0ff */
[----:B------:R-:W-:Y:S02]  /*0650*/  ISETP.NE.AND P1, PT, R8, 0x7ff00000, PT ;  /* 0x7ff000000800780c */ /* 0x000fe40003f25270 */
[----:B------:R-:W-:-:S11]  /*0660*/  @!P0 CS2R R6, SRZ ;  /* 0x0000000000068805 */ /* 0x000fd6000001ff00 */
[----:B0-----:R-:W-:Y:S05]  /*0670*/  @P1 BRA `(.L_x_43) ;  /* 0x0000000000181947 */ /* 0x001fea0003800000 */
[----:B------:R-:W-:-:S14]  /*0680*/  DSETP.NAN.AND P0, PT, R4, R4, PT ;  /* 0x000000040400722a */ /* 0x000fdc0003f08000 */
[----:B------:R-:W-:Y:S01]  /*0690*/  @P0 DADD R6, R4, 2 ;  /* 0x4000000004060429 */ /* 0x000fe20000000000 */
[----:B------:R-:W-:Y:S10]  /*06a0*/  @P0 BRA `(.L_x_43) ;  /* 0x00000000000c0947 */ /* 0x000ff40003800000 */
[----:B------:R-:W-:-:S14]  /*06b0*/  DSETP.NEU.AND P0, PT, |R4|, +INF , PT ;  /* 0x7ff000000400742a */ /* 0x000fdc0003f0d200 */
[----:B------:R-:W-:Y:S02]  /*06c0*/  @!P0 IMAD.MOV.U32 R6, RZ, RZ, 0x0 ;  /* 0x00000000ff068424 */ /* 0x000fe400078e00ff */
[----:B------:R-:W-:-:S07]  /*06d0*/  @!P0 IMAD.MOV.U32 R7, RZ, RZ, 0x7ff00000 ;  /* 0x7ff00000ff078424 */ /* 0x000fce00078e00ff */
.L_x_43:
[----:B------:R-:W-:Y:S05]  /*06e0*/  BSYNC.RECONVERGENT B0 ;  /* 0x0000000000007941 */ /* 0x000fea0003800200 */
.L_x_42:
[----:B------:R-:W-:Y:S02]  /*06f0*/  DMUL R6, R6, 10 ;  /* 0x4024000006067828 */ /* 0x000fe40000000000 */
[----:B------:R-:W-:Y:S01]  /*0700*/  DSETP.NEU.AND P0, PT, R4, 1, PT ;  /* 0x3ff000000400742a */ /* 0x000fe20003f0d000 */
[----:B-----5:R-:W0:Y:S07]  /*0710*/  F2F.F64.F32 R4, R0 ;  /* 0x0000000000047310 */ /* 0x020e2e0000201800 */
[----:B------:R-:W-:-:S02]  /*0720*/  FSEL R6, R6, RZ, P0 ;  /* 0x000000ff06067208 */ /* 0x000fc40000000000 */
[----:B------:R-:W-:-:S06]  /*0730*/  FSEL R7, R7, 2.5625, P0 ;  /* 0x4024000007077808 */ /* 0x000fcc0000000000 */
[----:B------:R-:W-:-:S08]  /*0740*/  DADD R26, R26, R6 ;  /* 0x000000001a1a7229 */ /* 0x000fd00000000006 */
[----:B0-----:R-:W-:-:S10]  /*0750*/  DADD R4, R26, R4 ;  /* 0x000000001a047229 */ /* 0x001fd40000000004 */
[----:B------:R-:W0:Y:S02]  /*0760*/  F2F.F32.F64 R5, R4 ;  /* 0x0000000400057310 */ /* 0x000e240000301000 */
[----:B0-----:R-:W-:Y:S01]  /*0770*/  ST.E desc[UR36][R2.64], R5 ;  /* 0x0000000502007985 */ /* 0x001fe2000c101924 */
[----:B------:R-:W-:Y:S05]  /*0780*/  EXIT ;  /* 0x000000000000794d */ /* 0x000fea0003800000 */
        .type           $_Z13sum_up_valuesm$__internal_accurate_pow,@function
        .size           $_Z13sum_up_valuesm$__internal_accurate_pow,(.L_x_49 - $_Z13sum_up_valuesm$__internal_accurate_pow)
$_Z13sum_up_valuesm$__internal_accurate_pow:
[----:B------:R-:W-:Y:S01]  /*0790*/  ISETP.GT.U32.AND P0, PT, R3, 0xfffff, PT ;  /* 0x000fffff0300780c */ /* 0x000fe20003f04070 */
[----:B------:R-:W-:Y:S01]  /*07a0*/  IMAD.MOV.U32 R6, RZ, RZ, R10 ;  /* 0x000000ffff067224 */ /* 0x000fe200078e000a */
[----:B------:R-:W-:Y:S01]  /*07b0*/  MOV R12, RZ ;  /* 0x000000ff000c7202 */ /* 0x000fe20000000f00 */
[--C-:B------:R-:W-:Y:S01]  /*07c0*/  IMAD.MOV.U32 R7, RZ, RZ, R3.reuse ;  /* 0x000000ffff077224 */ /* 0x100fe200078e0003 */
[----:B------:R-:W-:Y:S01]  /*07d0*/  UMOV UR4, 0x7d2cafe2 ;  /* 0x7d2cafe200047882 */ /* 0x000fe20000000000 */
[--C-:B------:R-:W-:Y:S01]  /*07e0*/  IMAD.MOV.U32 R8, RZ, RZ, R3.reuse ;  /* 0x000000ffff087224 */ /* 0x100fe200078e0003 */
[----:B------:R-:W-:Y:S01]  /*07f0*/  UMOV UR5, 0x3eb0f5ff ;  /* 0x3eb0f5ff00057882 */ /* 0x000fe20000000000 */
[----:B------:R-:W-:Y:S01]  /*0800*/  IMAD.MOV.U32 R18, RZ, RZ, 0x41ad3b5a ;  /* 0x41ad3b5aff127424 */ /* 0x000fe200078e00ff */
[----:B------:R-:W-:Y:S01]  /*0810*/  SHF.R.U32.HI R3, RZ, 0x14, R3 ;  /* 0x00000014ff037819 */ /* 0x000fe20000011603 */
[----:B------:R-:W-:Y:S01]  /*0820*/  IMAD.MOV.U32 R19, RZ, RZ, 0x3ed0f5d2 ;  /* 0x3ed0f5d2ff137424 */ /* 0x000fe200078e00ff */
[----:B------:R-:W-:Y:S01]  /*0830*/  UMOV UR6, 0x3b39803f ;  /* 0x3b39803f00067882 */ /* 0x000fe20000000000 */
[----:B------:R-:W-:-:S02]  /*0840*/  UMOV UR7, 0x3c7abc9e ;  /* 0x3c7abc9e00077882 */ /* 0x000fc40000000000 */
[----:B------:R-:W-:-:S10]  /*0850*/  @!P0 DMUL R6, R6, 1.80143985094819840000e+16 ;  /* 0x4350000006068828 */ /* 0x000fd40000000000 */
[----:B------:R-:W-:Y:S01]  /*0860*/  @!P0 IMAD.MOV.U32 R8, RZ, RZ, R7 ;  /* 0x000000ffff088224 */ /* 0x000fe200078e0007 */
[----:B------:R-:W-:Y:S01]  /*0870*/  @!P0 LEA.HI R3, R7, 0xffffffca, RZ, 0xc ;  /* 0xffffffca07038811 */ /* 0x000fe200078f60ff */
[----:B------:R-:W-:-:S03]  /*0880*/  @!P0 IMAD.MOV.U32 R10, RZ, RZ, R6 ;  /* 0x000000ffff0a8224 */ /* 0x000fc600078e0006 */
[----:B------:R-:W-:Y:S01]  /*0890*/  LOP3.LUT R8, R8, 0x800fffff, RZ, 0xc0, !PT ;  /* 0x800fffff08087812 */ /* 0x000fe200078ec0ff */
[----:B------:R-:W-:-:S03]  /*08a0*/  VIADD R6, R3, 0xfffffc01 ;  /* 0xfffffc0103067836 */ /* 0x000fc60000000000 */
[----:B------:R-:W-:-:S04]  /*08b0*/  LOP3.LUT R11, R8, 0x3ff00000, RZ, 0xfc, !PT ;  /* 0x3ff00000080b7812 */ /* 0x000fc800078efcff */
[----:B------:R-:W-:-:S13]  /*08c0*/  ISETP.GE.U32.AND P1, PT, R11, 0x3ff6a09f, PT ;  /* 0x3ff6a09f0b00780c */ /* 0x000fda0003f26070 */
[----:B------:R-:W-:Y:S02]  /*08d0*/  @P1 VIADD R9, R11, 0xfff00000 ;  /* 0xfff000000b091836 */ /* 0x000fe40000000000 */
[----:B------:R-:W-:Y:S02]  /*08e0*/  @P1 VIADD R6, R3, 0xfffffc02 ;  /* 0xfffffc0203061836 */ /* 0x000fe40000000000 */
[----:B------:R-:W-:-:S06]  /*08f0*/  @P1 IMAD.MOV.U32 R11, RZ, RZ, R9 ;  /* 0x000000ffff0b1224 */ /* 0x000fcc00078e0009 */
[C---:B------:R-:W-:Y:S02]  /*0900*/  DADD R14, R10.reuse, 1 ;  /* 0x3ff000000a0e7429 */ /* 0x040fe40000000000 */
[----:B------:R-:W-:-:S04]  /*0910*/  DADD R10, R10, -1 ;  /* 0xbff000000a0a7429 */ /* 0x000fc80000000000 */
[----:B------:R-:W0:Y:S02]  /*0920*/  MUFU.RCP64H R13, R15 ;  /* 0x0000000f000d7308 */ /* 0x000e240000001800 */
[----:B0-----:R-:W-:-:S08]  /*0930*/  DFMA R8, -R14, R12, 1 ;  /* 0x3ff000000e08742b */ /* 0x001fd0000000010c */
[----:B------:R-:W-:-:S08]  /*0940*/  DFMA R8, R8, R8, R8 ;  /* 0x000000080808722b */ /* 0x000fd00000000008 */
[----:B------:R-:W-:-:S08]  /*0950*/  DFMA R12, R12, R8, R12 ;  /* 0x000000080c0c722b */ /* 0x000fd0000000000c */
[----:B------:R-:W-:-:S08]  /*0960*/  DMUL R8, R10, R12 ;  /* 0x0000000c0a087228 */ /* 0x000fd00000000000 */
[----:B------:R-:W-:-:S08]  /*0970*/  DFMA R8, R10, R12, R8 ;  /* 0x0000000c0a08722b */ /* 0x000fd00000000008 */
[----:B------:R-:W-:-:S08]  /*0980*/  DMUL R22, R8, R8 ;  /* 0x0000000808167228 */ /* 0x000fd00000000000 */
[----:B------:R-:W-:Y:S01]  /*0990*/  DFMA R14, R22, UR4, R18 ;  /* 0x00000004160e7c2b */ /* 0x000fe20008000012 */
[----:B------:R-:W-:Y:S01]  /*09a0*/  UMOV UR4, 0x75488a3f ;  /* 0x75488a3f00047882 */ /* 0x000fe20000000000 */
[----:B------:R-:W-:-:S06]  /*09b0*/  UMOV UR5, 0x3ef3b20a ;  /* 0x3ef3b20a00057882 */ /* 0x000fcc0000000000 */
[----:B------:R-:W-:Y:S01]  /*09c0*/  DFMA R14, R22, R14, UR4 ;  /* 0x00000004160e7e2b */ /* 0x000fe2000800000e */
[----:B------:R-:W-:Y:S01]  /*09d0*/  UMOV UR4, 0xe4faecd5 ;  /* 0xe4faecd500047882 */ /* 0x000fe20000000000 */
[----:B------:R-:W-:-:S06]  /*09e0*/  UMOV UR5, 0x3f1745cd ;  /* 0x3f1745cd00057882 */ /* 0x000fcc0000000000 */
[----:B------:R-:W-:Y:S01]  /*09f0*/  DFMA R14, R22, R14, UR4 ;  /* 0x00000004160e7e2b */ /* 0x000fe2000800000e */
[----:B------:R-:W-:Y:S01]  /*0a00*/  UMOV UR4, 0x258a578b ;  /* 0x258a578b00047882 */ /* 0x000fe20000000000 */
[----:B------:R-:W-:-:S06]  /*0a10*/  UMOV UR5, 0x3f3c71c7 ;  /* 0x3f3c71c700057882 */ /* 0x000fcc0000000000 */
[----:B------:R-:W-:Y:S01]  /*0a20*/  DFMA R18, R22, R14, UR4 ;  /* 0x0000000416127e2b */ /* 0x000fe2000800000e */
[----:B------:R-:W-:Y:S01]  /*0a30*/  UMOV UR4, 0x9242b910 ;  /* 0x9242b91000047882 */ /* 0x000fe20000000000 */
[----:B------:R-:W-:Y:S01]  /*0a40*/  UMOV UR5, 0x3f624924 ;  /* 0x3f62492400057882 */ /* 0x000fe20000000000 */
[----:B------:R-:W-:-:S05]  /*0a50*/  DADD R14, R10, -R8 ;  /* 0x000000000a0e7229 */ /* 0x000fca0000000808 */
[----:B------:R-:W-:Y:S01]  /*0a60*/  DFMA R18, R22, R18, UR4 ;  /* 0x0000000416127e2b */ /* 0x000fe20008000012 */
[----:B------:R-:W-:Y:S01]  /*0a70*/  UMOV UR4, 0x99999dfb ;  /* 0x99999dfb00047882 */ /* 0x000fe20000000000 */
[----:B------:R-:W-:Y:S01]  /*0a80*/  UMOV UR5, 0x3f899999 ;  /* 0x3f89999900057882 */ /* 0x000fe20000000000 */
[----:B------:R-:W-:-:S05]  /*0a90*/  DADD R14, R14, R14 ;  /* 0x000000000e0e7229 */ /* 0x000fca000000000e */
[----:B------:R-:W-:Y:S01]  /*0aa0*/  DFMA R18, R22, R18, UR4 ;  /* 0x0000000416127e2b */ /* 0x000fe20008000012 */
[----:B------:R-:W-:Y:S01]  /*0ab0*/  UMOV UR4, 0x55555555 ;  /* 0x5555555500047882 */ /* 0x000fe20000000000 */
[----:B------:R-:W-:Y:S01]  /*0ac0*/  UMOV UR5, 0x3fb55555 ;  /* 0x3fb5555500057882 */ /* 0x000fe20000000000 */
[----:B------:R-:W-:-:S05]  /*0ad0*/  DFMA R14, R10, -R8, R14 ;  /* 0x800000080a0e722b */ /* 0x000fca000000000e */
[----:B------:R-:W-:-:S03]  /*0ae0*/  DFMA R10, R22, R18, UR4 ;  /* 0x00000004160a7e2b */ /* 0x000fc60008000012 */
[----:B------:R-:W-:Y:S02]  /*0af0*/  DMUL R12, R12, R14 ;  /* 0x0000000e0c0c7228 */ /* 0x000fe40000000000 */
[----:B------:R-:W-:-:S03]  /*0b00*/  DMUL R14, R8, R8 ;  /* 0x00000008080e7228 */ /* 0x000fc60000000000 */
[----:B------:R-:W-:Y:S01]  /*0b10*/  DADD R20, -R10, UR4 ;  /* 0x000000040a147e29 */ /* 0x000fe20008000100 */
[----:B------:R-:W-:Y:S01]  /*0b20*/  UMOV UR4, 0xb9e7b0 ;  /* 0x00b9e7b000047882 */ /* 0x000fe20000000000 */
[----:B------:R-:W-:-:S03]  /*0b30*/  UMOV UR5, 0x3c46a4cb ;  /* 0x3c46a4cb00057882 */ /* 0x000fc60000000000 */
[----:B------:R-:W-:-:S03]  /*0b40*/  DFMA R24, R8, R8, -R14 ;  /* 0x000000080818722b */ /* 0x000fc6000000080e */
[----:B------:R-:W-:Y:S02]  /*0b50*/  DFMA R18, R22, R18, R20 ;  /* 0x000000121612722b */ /* 0x000fe40000000014 */
[----:B------:R-:W-:Y:S01]  /*0b60*/  DMUL R20, R8, R14 ;  /* 0x0000000e08147228 */ /* 0x000fe20000000000 */
[----:B------:R-:W-:Y:S02]  /*0b70*/  VIADD R23, R13, 0x100000 ;  /* 0x001000000d177836 */ /* 0x000fe40000000000 */
[----:B------:R-:W-:-:S03]  /*0b80*/  IMAD.MOV.U32 R22, RZ, RZ, R12 ;  /* 0x000000ffff167224 */ /* 0x000fc600078e000c */
[----:B------:R-:W-:Y:S01]  /*0b90*/  DADD R18, R18, -UR4 ;  /* 0x8000000412127e29 */ /* 0x000fe20008000000 */
[----:B------:R-:W-:Y:S01]  /*0ba0*/  UMOV UR4, 0x80000000 ;  /* 0x8000000000047882 */ /* 0x000fe20000000000 */
[----:B------:R-:W-:Y:S01]  /*0bb0*/  UMOV UR5, 0x43300000 ;  /* 0x4330000000057882 */ /* 0x000fe20000000000 */
[C---:B------:R-:W-:Y:S02]  /*0bc0*/  DFMA R22, R8.reuse, R22, R24 ;  /* 0x000000160816722b */ /* 0x040fe40000000018 */
[----:B------:R-:W-:-:S08]  /*0bd0*/  DFMA R24, R8, R14, -R20 ;  /* 0x0000000e0818722b */ /* 0x000fd00000000814 */
[----:B------:R-:W-:Y:S02]  /*0be0*/  DFMA R24, R12, R14, R24 ;  /* 0x0000000e0c18722b */ /* 0x000fe40000000018 */
[----:B------:R-:W-:-:S06]  /*0bf0*/  DADD R14, R10, R18 ;  /* 0x000000000a0e7229 */ /* 0x000fcc0000000012 */
[----:B------:R-:W-:Y:S02]  /*0c00*/  DFMA R22, R8, R22, R24 ;  /* 0x000000160816722b */ /* 0x000fe40000000018 */
[----:B------:R-:W-:Y:S02]  /*0c10*/  DADD R24, R10, -R14 ;  /* 0x000000000a187229 */ /* 0x000fe4000000080e */
[----:B------:R-:W-:-:S06]  /*0c20*/  DMUL R10, R14, R20 ;  /* 0x000000140e0a7228 */ /* 0x000fcc0000000000 */
[----:B------:R-:W-:Y:S02]  /*0c30*/  DADD R24, R18, R24 ;  /* 0x0000000012187229 */ /* 0x000fe40000000018 */
[----:B------:R-:W-:-:S08]  /*0c40*/  DFMA R18, R14, R20, -R10 ;  /* 0x000000140e12722b */ /* 0x000fd0000000080a */
[----:B------:R-:W-:-:S08]  /*0c50*/  DFMA R18, R14, R22, R18 ;  /* 0x000000160e12722b */ /* 0x000fd00000000012 */
[----:B------:R-:W-:-:S08]  /*0c60*/  DFMA R24, R24, R20, R18 ;  /* 0x000000141818722b */ /* 0x000fd00000000012 */
[----:B------:R-:W-:-:S08]  /*0c70*/  DADD R18, R10, R24 ;  /* 0x000000000a127229 */ /* 0x000fd00000000018 */
[--C-:B------:R-:W-:Y:S02]  /*0c80*/  DADD R14, R8, R18.reuse ;  /* 0x00000000080e7229 */ /* 0x100fe40000000012 */
[----:B------:R-:W-:-:S06]  /*0c90*/  DADD R10, R10, -R18 ;  /* 0x000000000a0a7229 */ /* 0x000fcc0000000812 */
[----:B------:R-:W-:Y:S02]  /*0ca0*/  DADD R8, R8, -R14 ;  /* 0x0000000008087229 */ /* 0x000fe4000000080e */
[----:B------:R-:W-:-:S06]  /*0cb0*/  DADD R10, R24, R10 ;  /* 0x00000000180a7229 */ /* 0x000fcc000000000a */
[----:B------:R-:W-:-:S08]  /*0cc0*/  DADD R8, R18, R8 ;  /* 0x0000000012087229 */ /* 0x000fd00000000008 */
[----:B------:R-:W-:-:S08]  /*0cd0*/  DADD R8, R10, R8 ;  /* 0x000000000a087229 */ /* 0x000fd00000000008 */
[----:B------:R-:W-:Y:S01]  /*0ce0*/  DADD R12, R12, R8 ;  /* 0x000000000c0c7229 */ /* 0x000fe20000000008 */
[----:B------:R-:W-:Y:S01]  /*0cf0*/  LOP3.LUT R8, R6, 0x80000000, RZ, 0x3c, !PT ;  /* 0x8000000006087812 */ /* 0x000fe200078e3cff */
[----:B------:R-:W-:-:S06]  /*0d00*/  IMAD.MOV.U32 R9, RZ, RZ, 0x43300000 ;  /* 0x43300000ff097424 */ /* 0x000fcc00078e00ff */
[----:B------:R-:W-:Y:S02]  /*0d10*/  DADD R10, R14, R12 ;  /* 0x000000000e0a7229 */ /* 0x000fe4000000000c */
[----:B------:R-:W-:Y:S01]  /*0d20*/  DADD R8, R8, -UR4 ;  /* 0x8000000408087e29 */ /* 0x000fe20008000000 */
[----:B------:R-:W-:Y:S01]  /*0d30*/  UMOV UR4, 0xfefa39ef ;  /* 0xfefa39ef00047882 */ /* 0x000fe20000000000 */
[----:B------:R-:W-:-:S04]  /*0d40*/  UMOV UR5, 0x3fe62e42 ;  /* 0x3fe62e4200057882 */ /* 0x000fc80000000000 */
[--C-:B------:R-:W-:Y:S02]  /*0d50*/  DADD R14, R14, -R10.reuse ;  /* 0x000000000e0e7229 */ /* 0x100fe4000000080a */
[----:B------:R-:W-:-:S06]  /*0d60*/  DFMA R6, R8, UR4, R10 ;  /* 0x0000000408067c2b */ /* 0x000fcc000800000a */
[----:B------:R-:W-:Y:S02]  /*0d70*/  DADD R14, R12, R14 ;  /* 0x000000000c0e7229 */ /* 0x000fe4000000000e */
[----:B------:R-:W-:-:S08]  /*0d80*/  DFMA R18, R8, -UR4, R6 ;  /* 0x8000000408127c2b */ /* 0x000fd00008000006 */
[----:B------:R-:W-:-:S08]  /*0d90*/  DADD R18, -R10, R18 ;  /* 0x000000000a127229 */ /* 0x000fd00000000112 */
[----:B------:R-:W-:-:S08]  /*0da0*/  DADD R14, R14, -R18 ;  /* 0x000000000e0e7229 */ /* 0x000fd00000000812 */
[----:B------:R-:W-:-:S08]  /*0db0*/  DFMA R14, R8, UR6, R14 ;  /* 0x00000006080e7c2b */ /* 0x000fd0000800000e */
[----:B------:R-:W-:-:S08]  /*0dc0*/  DADD R8, R6, R14 ;  /* 0x0000000006087229 */ /* 0x000fd0000000000e */
[----:B------:R-:W-:Y:S02]  /*0dd0*/  DADD R10, R6, -R8 ;  /* 0x00000000060a7229 */ /* 0x000fe40000000808 */
[----:B------:R-:W-:-:S06]  /*0de0*/  DMUL R6, R8, 2 ;  /* 0x4000000008067828 */ /* 0x000fcc0000000000 */
[----:B------:R-:W-:Y:S02]  /*0df0*/  DADD R10, R14, R10 ;  /* 0x000000000e0a7229 */ /* 0x000fe4000000000a */
[----:B------:R-:W-:-:S08]  /*0e00*/  DFMA R12, R8, 2, -R6 ;  /* 0x40000000080c782b */ /* 0x000fd00000000806 */
[----:B------:R-:W-:Y:S01]  /*0e10*/  DFMA R12, R10, 2, R12 ;  /* 0x400000000a0c782b */ /* 0x000fe2000000000c */
[----:B------:R-:W-:Y:S02]  /*0e20*/  IMAD.MOV.U32 R10, RZ, RZ, 0x652b82fe ;  /* 0x652b82feff0a7424 */ /* 0x000fe400078e00ff */
[----:B------:R-:W-:-:S05]  /*0e30*/  IMAD.MOV.U32 R11, RZ, RZ, 0x3ff71547 ;  /* 0x3ff71547ff0b7424 */ /* 0x000fca00078e00ff */
[----:B------:R-:W-:-:S08]  /*0e40*/  DADD R8, R6, R12 ;  /* 0x0000000006087229 */ /* 0x000fd0000000000c */
[----:B------:R-:W-:Y:S02]  /*0e50*/  DFMA R10, R8, R10, 6.75539944105574400000e+15 ;  /* 0x43380000080a742b */ /* 0x000fe4000000000a */
[----:B------:R-:W-:Y:S01]  /*0e60*/  FSETP.GEU.AND P0, PT, |R9|, 4.1917929649353027344, PT ;  /* 0x4086232b0900780b */ /* 0x000fe20003f0e200 */
[----:B------:R-:W-:-:S05]  /*0e70*/  DADD R6, R6, -R8 ;  /* 0x0000000006067229 */ /* 0x000fca0000000808 */
[----:B------:R-:W-:-:S03]  /*0e80*/  DADD R14, R10, -6.75539944105574400000e+15 ;  /* 0xc33800000a0e7429 */ /* 0x000fc60000000000 */
[----:B------:R-:W-:-:S05]  /*0e90*/  DADD R12, R12, R6 ;  /* 0x000000000c0c7229 */ /* 0x000fca0000000006 */
[----:B------:R-:W-:Y:S01]  /*0ea0*/  DFMA R18, R14, -UR4, R8 ;  /* 0x800000040e127c2b */ /* 0x000fe20008000008 */
[----:B------:R-:W-:Y:S01]  /*0eb0*/  UMOV UR4, 0x3b39803f ;  /* 0x3b39803f00047882 */ /* 0x000fe20000000000 */
[----:B------:R-:W-:-:S06]  /*0ec0*/  UMOV UR5, 0x3c7abc9e ;  /* 0x3c7abc9e00057882 */ /* 0x000fcc0000000000 */
[----:B------:R-:W-:Y:S01]  /*0ed0*/  DFMA R14, R14, -UR4, R18 ;  /* 0x800000040e0e7c2b */ /* 0x000fe20008000012 */
[----:B------:R-:W-:Y:S01]  /*0ee0*/  UMOV UR4, 0x69ce2bdf ;  /* 0x69ce2bdf00047882 */ /* 0x000fe20000000000 */
[----:B------:R-:W-:Y:S01]  /*0ef0*/  MOV R18, 0xfca213ea ;  /* 0xfca213ea00127802 */ /* 0x000fe20000000f00 */
[----:B------:R-:W-:Y:S01]  /*0f00*/  IMAD.MOV.U32 R19, RZ, RZ, 0x3e928af3 ;  /* 0x3e928af3ff137424 */ /* 0x000fe200078e00ff */
[----:B------:R-:W-:-:S05]  /*0f10*/  UMOV UR5, 0x3e5ade15 ;  /* 0x3e5ade1500057882 */ /* 0x000fca0000000000 */
        /* <DEDUP_REMOVED lines=24> */
[----:B------:R-:W-:-:S08]  /*10a0*/  DFMA R18, R14, R18, UR4 ;  /* 0x000000040e127e2b */ /* 0x000fd00008000012 */
[----:B------:R-:W-:-:S08]  /*10b0*/  DFMA R18, R14, R18, 1 ;  /* 0x3ff000000e12742b */ /* 0x000fd00000000012 */
[----:B------:R-:W-:-:S10]  /*10c0*/  DFMA R14, R14, R18, 1 ;  /* 0x3ff000000e0e742b */ /* 0x000fd40000000012 */
[----:B------:R-:W-:Y:S02]  /*10d0*/  IMAD R7, R10, 0x100000, R15 ;  /* 0x001000000a077824 */ /* 0x000fe400078e020f */
[----:B------:R-:W-:Y:S01]  /*10e0*/  IMAD.MOV.U32 R6, RZ, RZ, R14 ;  /* 0x000000ffff067224 */ /* 0x000fe200078e000e */
[----:B------:R-:W-:Y:S06]  /*10f0*/  @!P0 BRA `(.L_x_44) ;  /* 0x0000000000308947 */ /* 0x000fec0003800000 */
[----:B------:R-:W-:Y:S01]  /*1100*/  FSETP.GEU.AND P1, PT, |R9|, 4.2275390625, PT ;  /* 0x408748000900780b */ /* 0x000fe20003f2e200 */
[C---:B------:R-:W-:Y:S02]  /*1110*/  DADD R6, R8.reuse, +INF ;  /* 0x7ff0000008067429 */ /* 0x040fe40000000000 */
[----:B------:R-:W-:-:S08]  /*1120*/  DSETP.GEU.AND P0, PT, R8, RZ, PT ;  /* 0x000000ff0800722a */ /* 0x000fd00003f0e000 */
[----:B------:R-:W-:Y:S02]  /*1130*/  FSEL R6, R6, RZ, P0 ;  /* 0x000000ff06067208 */ /* 0x000fe40000000000 */
[----:B------:R-:W-:Y:S02]  /*1140*/  @!P1 LEA.HI R3, R10, R10, RZ, 0x1 ;  /* 0x0000000a0a039211 */ /* 0x000fe400078f08ff */
[----:B------:R-:W-:Y:S02]  /*1150*/  FSEL R7, R7, RZ, P0 ;  /* 0x000000ff07077208 */ /* 0x000fe40000000000 */
[----:B------:R-:W-:-:S05]  /*1160*/  @!P1 SHF.R.S32.HI R3, RZ, 0x1, R3 ;  /* 0x00000001ff039819 */ /* 0x000fca0000011403 */
[----:B------:R-:W-:Y:S02]  /*1170*/  @!P1 IMAD.IADD R8, R10, 0x1, -R3 ;  /* 0x000000010a089824 */ /* 0x000fe400078e0a03 */
[----:B------:R-:W-:-:S03]  /*1180*/  @!P1 IMAD R15, R3, 0x100000, R15 ;  /* 0x00100000030f9824 */ /* 0x000fc600078e020f */
[----:B------:R-:W-:Y:S01]  /*1190*/  @!P1 LEA R9, R8, 0x3ff00000, 0x14 ;  /* 0x3ff0000008099811 */ /* 0x000fe200078ea0ff */
[----:B------:R-:W-:-:S06]  /*11a0*/  @!P1 IMAD.MOV.U32 R8, RZ, RZ, RZ ;  /* 0x000000ffff089224 */ /* 0x000fcc00078e00ff */
[----:B------:R-:W-:-:S11]  /*11b0*/  @!P1 DMUL R6, R14, R8 ;  /* 0x000000080e069228 */ /* 0x000fd60000000000 */
.L_x_44:
[----:B------:R-:W-:Y:S01]  /*11c0*/  DFMA R12, R12, R6, R6 ;  /* 0x000000060c0c722b */ /* 0x000fe20000000006 */
[----:B------:R-:W-:Y:S01]  /*11d0*/  IMAD.MOV.U32 R8, RZ, RZ, R0 ;  /* 0x000000ffff087224 */ /* 0x000fe200078e0000 */
[----:B------:R-:W-:Y:S01]  /*11e0*/  DSETP.NEU.AND P0, PT, |R6|, +INF , PT ;  /* 0x7ff000000600742a */ /* 0x000fe20003f0d200 */
[----:B------:R-:W-:-:S07]  /*11f0*/  IMAD.MOV.U32 R9, RZ, RZ, 0x0 ;  /* 0x00000000ff097424 */ /* 0x000fce00078e00ff */
[----:B------:R-:W-:Y:S02]  /*1200*/  FSEL R6, R6, R12, !P0 ;  /* 0x0000000c06067208 */ /* 0x000fe40004000000 */
[----:B------:R-:W-:Y:S01]  /*1210*/  FSEL R7, R7, R13, !P0 ;  /* 0x0000000d07077208 */ /* 0x000fe20004000000 */
[----:B------:R-:W-:Y:S06]  /*1220*/  RET.REL.NODEC R8 `(_Z13sum_up_valuesm) ;  /* 0xffffffec08747950 */ /* 0x000fec0003c3ffff */
.L_x_45:
        /* <DEDUP_REMOVED lines=13> */
.L_x_49:


//--------------------- .text._Z9eval_qubommmi    --------------------------
	.section	.text._Z9eval_qubommmi,"ax",@progbits
	.align	128
        .global         _Z9eval_qubommmi
        .type           _Z9eval_qubommmi,@function
        .size           _Z9eval_qubommmi,(.L_x_52 - _Z9eval_qubommmi)
        .other          _Z9eval_qubommmi,@"STO_CUDA_ENTRY STV_DEFAULT"
_Z9eval_qubommmi:
.text._Z9eval_qubommmi:
[----:B------:R-:W-:Y:S01]  /*0000*/  LDC R1, c[0x0][0x37c] ;  /* 0x0000df00ff017b82 */ /* 0x000fe20000000800 */
[----:B------:R-:W0:Y:S07]  /*0010*/  S2R R5, SR_TID.Y ;  /* 0x0000000000057919 */ /* 0x000e2e0000002200 */
[----:B------:R-:W0:Y:S01]  /*0020*/  S2UR UR4, SR_CTAID.X ;  /* 0x00000000000479c3 */ /* 0x000e220000002500 */
[----:B------:R-:W1:Y:S07]  /*0030*/  LDCU.64 UR6, c[0x0][0x380] ;  /* 0x00007000ff0677ac */ /* 0x000e6e0008000a00 */
[----:B------:R-:W0:Y:S02]  /*0040*/  LDC R0, c[0x0][0x398] ;  /* 0x0000e600ff007b82 */ /* 0x000e240000000800 */
[----:B0-----:R-:W-:-:S05]  /*0050*/  IMAD R5, R0, UR4, R5 ;  /* 0x0000000400057c24 */ /* 0x001fca000f8e0205 */
[----:B-1----:R-:W-:Y:S02]  /*0060*/  ISETP.GE.U32.AND P0, PT, R5, UR6, PT ;  /* 0x0000000605007c0c */ /* 0x002fe4000bf06070 */
[----:B------:R-:W-:-:S04]  /*0070*/  SHF.R.S32.HI R0, RZ, 0x1f, R5 ;  /* 0x0000001fff007819 */ /* 0x000fc80000011405 */
[----:B------:R-:W-:-:S13]  /*0080*/  ISETP.GE.U32.AND.EX P0, PT, R0, UR7, PT, P0 ;  /* 0x0000000700007c0c */ /* 0x000fda000bf06100 */
[----:B------:R-:W-:Y:S05]  /*0090*/  @P0 EXIT ;  /* 0x000000000000094d */ /* 0x000fea0003800000 */
[----:B------:R-:W0:Y:S01]  /*00a0*/  LDC.64 R8, c[0x4][0x10] ;  /* 0x01000400ff087b82 */ /* 0x000e220000000a00 */
[----:B------:R-:W0:Y:S01]  /*00b0*/  LDCU.64 UR6, c[0x0][0x358] ;  /* 0x00006b00ff0677ac */ /* 0x000e220008000a00 */
[C---:B------:R-:W-:Y:S01]  /*00c0*/  IMAD.SHL.U32 R4, R5.reuse, 0x4, RZ ;  /* 0x0000000405047824 */ /* 0x040fe200078e00ff */
[----:B------:R-:W-:Y:S01]  /*00d0*/  SHF.L.U64.HI R0, R5, 0x2, R0 ;  /* 0x0000000205007819 */ /* 0x000fe20000010200 */
[----:B------:R-:W1:Y:S01]  /*00e0*/  S2R R6, SR_TID.X ;  /* 0x0000000000067919 */ /* 0x000e620000002100 */
[----:B------:R-:W2:Y:S01]  /*00f0*/  LDCU UR5, c[0x0][0x388] ;  /* 0x00007100ff0577ac */ /* 0x000ea20008000800 */
[----:B0-----:R-:W3:Y:S01]  /*0100*/  LDG.E.64 R8, desc[UR6][R8.64] ;  /* 0x0000000608087981 */ /* 0x001ee2000c1e1b00 */
[----:B-1----:R-:W-:-:S05]  /*0110*/  LOP3.LUT R6, RZ, R6, RZ, 0x33, !PT ;  /* 0x00000006ff067212 */ /* 0x002fca00078e33ff */
[----:B--2---:R-:W-:Y:S01]  /*0120*/  VIADD R12, R6, UR5 ;  /* 0x00000005060c7c36 */ /* 0x004fe20008000000 */
[----:B---3--:R-:W-:-:S05]  /*0130*/  IADD3 R2, P0, PT, R8, R4, RZ ;  /* 0x0000000408027210 */ /* 0x008fca0007f1e0ff */
[----:B------:R-:W-:-:S05]  /*0140*/  IMAD.X R3, R9, 0x1, R0, P0 ;  /* 0x0000000109037824 */ /* 0x000fca00000e0600 */
[----:B------:R0:W5:Y:S01]  /*0150*/  LDG.E R18, desc[UR6][R2.64] ;  /* 0x0000000602127981 */ /* 0x000162000c1e1900 */
[----:B------:R-:W-:Y:S01]  /*0160*/  SHF.R.S32.HI R5, RZ, R12, R5 ;  /* 0x0000000cff057219 */ /* 0x000fe20000011405 */
[----:B------:R-:W1:Y:S01]  /*0170*/  LDC.64 R6, c[0x4][0x20] ;  /* 0x01000800ff067b82 */ /* 0x000e620000000a00 */
[----:B------:R-:W-:Y:S01]  /*0180*/  BSSY.RECONVERGENT B0, `(.L_x_46) ;  /* 0x0000018000007945 */ /* 0x000fe20003800200 */
[----:B------:R-:W-:Y:S01]  /*0190*/  IMAD.MOV.U32 R13, RZ, RZ, RZ ;  /* 0x000000ffff0d7224 */ /* 0x000fe200078e00ff */
[----:B------:R-:W-:Y:S01]  /*01a0*/  LOP3.LUT R5, R5, 0x80000001, RZ, 0xc0, !PT ;  /* 0x8000000105057812 */ /* 0x000fe200078ec0ff */
[----:B------:R-:W-:-:S03]  /*01b0*/  IMAD.MOV.U32 R14, RZ, RZ, RZ ;  /* 0x000000ffff0e7224 */ /* 0x000fc600078e00ff */
[----:B------:R-:W-:Y:S01]  /*01c0*/  ISETP.NE.AND P0, PT, R5, 0x1, PT ;  /* 0x000000010500780c */ /* 0x000fe20003f05270 */
[----:B------:R-:W-:-:S12]  /*01d0*/  HFMA2 R5, -RZ, RZ, 0, 0 ;  /* 0x00000000ff057431 */ /* 0x000fd800000001ff */
[----:B0-----:R-:W-:Y:S05]  /*01e0*/  @P0 BRA `(.L_x_47) ;  /* 0x0000000000440947 */ /* 0x001fea0003800000 */
[----:B------:R-:W0:Y:S02]  /*01f0*/  LDCU UR4, c[0x0][0x390] ;  /* 0x00007200ff0477ac */ /* 0x000e240008000800 */
[----:B0-----:R-:W-:-:S04]  /*0200*/  ULOP3.LUT UR4, URZ, UR4, URZ, 0x33, !UPT ;  /* 0x00000004ff047292 */ /* 0x001fc8000f8e33ff */
[----:B------:R-:W-:-:S06]  /*0210*/  UIADD3 UR4, UPT, UPT, UR4, UR5, URZ ;  /* 0x0000000504047290 */ /* 0x000fcc000fffe0ff */
[----:B------:R-:W-:-:S13]  /*0220*/  ISETP.GT.AND P0, PT, R12, UR4, PT ;  /* 0x000000040c007c0c */ /* 0x000fda000bf04270 */
[----:B------:R-:W0:Y:S02]  /*0230*/  @P0 LDC.64 R8, c[0x4][0x8] ;  /* 0x01000200ff080b82 */ /* 0x000e240000000a00 */
[----:B0-----:R-:W2:Y:S01]  /*0240*/  @P0 LDG.E.64 R8, desc[UR6][R8.64] ;  /* 0x0000000608080981 */ /* 0x001ea2000c1e1b00 */
[C---:B------:R-:W-:Y:S01]  /*0250*/  @P0 IADD3 R11, PT, PT, R12.reuse, -UR4, RZ ;  /* 0x800000040c0b0c10 */ /* 0x040fe2000fffe0ff */
[----:B------:R-:W-:-:S06]  /*0260*/  @!P0 IMAD.SHL.U32 R12, R12, 0x4, RZ ;  /* 0x000000040c0c8824 */ /* 0x000fcc00078e00ff */
[----:B------:R-:W0:Y:S01]  /*0270*/  @!P0 LDC R12, c[0x3][R12] ;  /* 0x00c000000c0c8b82 */ /* 0x000e220000000800 */
[----:B--2---:R-:W-:-:S06]  /*0280*/  @P0 IMAD.WIDE R10, R11, 0x4, R8 ;  /* 0x000000040b0a0825 */ /* 0x004fcc00078e0208 */
[----:B------:R-:W2:Y:S01]  /*0290*/  @P0 LDG.E R10, desc[UR6][R10.64] ;  /* 0x000000060a0a0981 */ /* 0x000ea2000c1e1900 */
[----:B0-----:R-:W-:Y:S01]  /*02a0*/  @!P0 FADD R15, RZ, R12 ;  /* 0x0000000cff0f8221 */ /* 0x001fe20000000000 */
[----:B------:R-:W-:-:S03]  /*02b0*/  IMAD.MOV.U32 R14, RZ, RZ, 0x3f800000 ;  /* 0x3f800000ff0e7424 */ /* 0x000fc600078e00ff */
[----:B------:R-:W0:Y:S02]  /*02c0*/  @!P0 F2I.TRUNC.NTZ R13, R15 ;  /* 0x0000000f000d8305 */ /* 0x000e24000020f100 */
[----:B0-----:R-:W-:Y:S01]  /*02d0*/  @!P0 I2FP.F32.S32 R5, R13 ;  /* 0x0000000d00058245 */ /* 0x001fe20000201400 */
[----:B--2---:R-:W-:-:S05]  /*02e0*/  @P0 FADD R16, RZ, R10 ;  /* 0x0000000aff100221 */ /* 0x004fca0000000000 */
[----:B------:R0:W2:Y:S02]  /*02f0*/  @P0 F2I.TRUNC.NTZ R13, R16 ;  /* 0x00000010000d0305 */ /* 0x0000a4000020f100 */
.L_x_47:
[----:B------:R-:W-:Y:S05]  /*0300*/  BSYNC.RECONVERGENT B0 ;  /* 0x0000000000007941 */ /* 0x000fea0003800200 */
.L_x_46:
[----:B-----5:R-:W-:-:S05]  /*0310*/  FADD R15, R18, R5 ;  /* 0x00000005120f7221 */ /* 0x020fca0000000000 */
[----:B------:R-:W-:Y:S04]  /*0320*/  STG.E desc[UR6][R2.64], R15 ;  /* 0x0000000f02007986 */ /* 0x000fe8000c101906 */
[----:B-1----:R-:W3:Y:S01]  /*0330*/  LDG.E.64 R6, desc[UR6][R6.64] ;  /* 0x0000000606067981 */ /* 0x002ee2000c1e1b00 */
[----:B------:R-:W1:Y:S01]  /*0340*/  LDC.64 R10, c[0x4][0x18] ;  /* 0x01000600ff0a7b82 */ /* 0x000e620000000a00 */
[----:B---3--:R-:W-:-:S04]  /*0350*/  IADD3 R8, P0, PT, R6, R4, RZ ;  /* 0x0000000406087210 */ /* 0x008fc80007f1e0ff */
[----:B------:R-:W-:-:S05]  /*0360*/  IADD3.X R9, PT, PT, R7, R0, RZ, P0, !PT ;  /* 0x0000000007097210 */ /* 0x000fca00007fe4ff */
[----:B------:R-:W3:Y:S02]  /*0370*/  LDG.E R5, desc[UR6][R8.64] ;  /* 0x0000000608057981 */ /* 0x000ee4000c1e1900 */
[----:B---3--:R-:W-:-:S05]  /*0380*/  FADD R17, R5, R14 ;  /* 0x0000000e05117221 */ /* 0x008fca0000000000 */
[----:B------:R-:W-:Y:S04]  /*0390*/  STG.E desc[UR6][R8.64], R17 ;  /* 0x0000001108007986 */ /* 0x000fe8000c101906 */
[----:B-1----:R-:W3:Y:S02]  /*03a0*/  LDG.E.64 R10, desc[UR6][R10.64] ;  /* 0x000000060a0a7981 */ /* 0x002ee4000c1e1b00 */
[----:B---3--:R-:W-:-:S05]  /*03b0*/  IADD3 R4, P0, PT, R10, R4, RZ ;  /* 0x000000040a047210 */ /* 0x008fca0007f1e0ff */
[----:B------:R-:W-:-:S05]  /*03c0*/  IMAD.X R5, R11, 0x1, R0, P0 ;  /* 0x000000010b057824 */ /* 0x000fca00000e0600 */
[----:B------:R-:W3:Y:S01]  /*03d0*/  LDG.E R0, desc[UR6][R4.64] ;  /* 0x0000000604007981 */ /* 0x000ee2000c1e1900 */
[----:B--2---:R-:W-:-:S05]  /*03e0*/  I2FP.F32.S32 R13, R13 ;  /* 0x0000000d000d7245 */ /* 0x004fca0000201400 */
[----:B---3--:R-:W-:-:S05]  /*03f0*/  FADD R13, R13, R0 ;  /* 0x000000000d0d7221 */ /* 0x008fca0000000000 */
[----:B------:R-:W-:Y:S01]  /*0400*/  STG.E desc[UR6][R4.64], R13 ;  /* 0x0000000d04007986 */ /* 0x000fe2000c101906 */
[----:B------:R-:W-:Y:S05]  /*0410*/  EXIT ;  /* 0x000000000000794d */ /* 0x000fea0003800000 */
.L_x_48:
        /* <DEDUP_REMOVED lines=14> */
.L_x_52:


//--------------------- .nv.global.init           --------------------------
	.section	.nv.global.init,"aw",@progbits
.nv.global.init:
	.type		$str$1,@object
	.size		$str$1,($str - $str$1)
$str$1:
        /*0000*/ 	.byte	0x25, 0x6c, 0x64, 0x20, 0x3d, 0x20, 0x25, 0x66, 0x20, 0x0a, 0x00
	.type		$str,@object
	.size		$str,(.L_5 - $str)
$str:
        /*000b*/ 	.byte	0x25, 0x6c, 0x64, 0x20, 0x3d, 0x20, 0x25, 0x66, 0x20, 0x25, 0x66, 0x20, 0x25, 0x66, 0x0a, 0x00
.L_5:


//--------------------- .nv.shared.reserved.0     --------------------------
	.section	.nv.shared.reserved.0,"aw",@nobits
	.weak		__nv_reservedSMEM_offset_0_alias
	.size		__nv_reservedSMEM_offset_0_alias, 0, 64
	.other		__nv_reservedSMEM_offset_0_alias,@"STO_CUDA_RESERVED_SHARED STV_DEFAULT"
__nv_reservedSMEM_offset_0_alias:
	.zero		0
	.zero		64


//--------------------- .nv.global                --------------------------
	.section	.nv.global,"aw",@nobits
	.align	8
.nv.global:
	.type		penalty_weight,@object
	.size		penalty_weight,(slacksGPU - penalty_weight)
penalty_weight:
	.zero		8
	.type		slacksGPU,@object
	.size		slacksGPU,(penalty_amount - slacksGPU)
slacksGPU:
	.zero		8
	.type		penalty_amount,@object
	.size		penalty_amount,(qubo - penalty_amount)
penalty_amount:
	.zero		8
	.type		qubo,@object
	.size		qubo,(.L_2 - qubo)
qubo:
	.zero		8
.L_2:


//--------------------- .nv.constant0._Z11show_valuesm --------------------------
	.section	.nv.constant0._Z11show_valuesm,"a",@progbits
	.sectionflags	@""
	.align	4
.nv.constant0._Z11show_valuesm:
	.zero		904


//--------------------- .nv.constant0._Z13sum_up_valuesm --------------------------
	.section	.nv.constant0._Z13sum_up_valuesm,"a",@progbits
	.sectionflags	@""
	.align	4
.nv.constant0._Z13sum_up_valuesm:
	.zero		904


//--------------------- .nv.constant0._Z9eval_qubommmi --------------------------
	.section	.nv.constant0._Z9eval_qubommmi,"a",@progbits
	.sectionflags	@""
	.align	4
.nv.constant0._Z9eval_qubommmi:
	.zero		924


//--------------------- SYMBOLS --------------------------

	.type		.nv.reservedSmem.offset0,@object
	.size		.nv.reservedSmem.offset0,0x4
	.type		vprintf,@function
